//
// Generated by NVIDIA NVVM Compiler
//
// Compiler Build ID: CL-36424714
// Cuda compilation tools, release 13.0, V13.0.88
// Based on NVVM 20.0.0
//

.version 9.0
.target sm_100
.address_size 64

	// .globl	_Z6kernel14cudaPitchedPtriii
.extern .func  (.param .b32 func_retval0) vprintf
(
	.param .b64 vprintf_param_0,
	.param .b64 vprintf_param_1
)
;
.global .align 1 .b8 $str[21] = {37, 100, 44, 32, 37, 100, 44, 32, 37, 100, 32, 58, 32, 37, 51, 46, 49, 102, 32, 10};
.global .align 1 .b8 $str$1[20] = {37, 100, 44, 32, 37, 100, 44, 32, 37, 100, 32, 58, 32, 37, 51, 46, 49, 102, 32};

.visible .entry _Z6kernel14cudaPitchedPtriii(
	.param .align 8 .b8 _Z6kernel14cudaPitchedPtriii_param_0[32],
	.param .u32 _Z6kernel14cudaPitchedPtriii_param_1,
	.param .u32 _Z6kernel14cudaPitchedPtriii_param_2,
	.param .u32 _Z6kernel14cudaPitchedPtriii_param_3
)
{
	.reg .pred 	%p<42>;
	.reg .b32 	%r<72>;
	.reg .b32 	%f<194>;
	.reg .b64 	%rd<28>;

	ld.param.u64 	%rd11, [_Z6kernel14cudaPitchedPtriii_param_0+8];
	ld.param.u64 	%rd10, [_Z6kernel14cudaPitchedPtriii_param_0];
	ld.param.u32 	%r24, [_Z6kernel14cudaPitchedPtriii_param_1];
	ld.param.u32 	%r25, [_Z6kernel14cudaPitchedPtriii_param_2];
	ld.param.u32 	%r26, [_Z6kernel14cudaPitchedPtriii_param_3];
	cvta.to.global.u64 	%rd1, %rd10;
	min.s32 	%r27, %r26, %r25;
	min.s32 	%r28, %r27, %r24;
	setp.lt.s32 	%p1, %r28, 1;
	@%p1 bra 	$L__BB0_21;
	and.b32  	%r1, %r24, 7;
	add.s32 	%r2, %r1, -1;
	and.b32  	%r3, %r24, 3;
	and.b32  	%r4, %r24, 1;
	and.b32  	%r5, %r24, 2147483646;
	and.b32  	%r6, %r24, 2147483640;
	neg.s32 	%r7, %r5;
	add.s64 	%rd2, %rd1, 4;
	cvt.s64.s32 	%rd3, %r25;
	mov.b32 	%r63, 0;
$L__BB0_2:
	cvt.u64.u32 	%rd14, %r63;
	mul.lo.s64 	%rd4, %rd14, %rd3;
	cvt.rn.f32.u32 	%f1, %r63;
	add.f32 	%f2, %f1, 0f3F800000;
	mov.b32 	%r64, 0;
$L__BB0_3:
	cvt.u64.u32 	%rd15, %r64;
	add.s64 	%rd16, %rd4, %rd15;
	mul.lo.s64 	%rd5, %rd16, %rd11;
	add.s64 	%rd6, %rd1, %rd5;
	cvt.rn.f32.u32 	%f3, %r64;
	setp.eq.s32 	%p2, %r64, 0;
	abs.f32 	%f4, %f3;
	@%p2 bra 	$L__BB0_22;
	setp.eq.s32 	%p3, %r24, 1;
	mov.b32 	%r67, 0;
	@%p3 bra 	$L__BB0_14;
	add.s64 	%rd27, %rd2, %rd5;
	mov.b32 	%r65, 1;
	mov.u32 	%r66, %r7;
$L__BB0_6:
	setp.nan.f32 	%p4, %f4, %f4;
	add.s32 	%r33, %r65, -1;
	cvt.rn.f32.u32 	%f5, %r33;
	abs.f32 	%f6, %f5;
	setp.nan.f32 	%p5, %f6, %f6;
	or.pred  	%p6, %p5, %p4;
	@%p6 bra 	$L__BB0_8;
	setp.lt.f32 	%p7, %f6, 0f00800000;
	mul.f32 	%f20, %f6, 0f4B800000;
	selp.f32 	%f21, %f20, %f6, %p7;
	mov.b32 	%r34, %f21;
	add.s32 	%r35, %r34, -1060439283;
	and.b32  	%r36, %r35, -8388608;
	sub.s32 	%r37, %r34, %r36;
	mov.b32 	%f22, %r37;
	cvt.rn.f32.s32 	%f23, %r36;
	selp.f32 	%f24, 0fC1C00000, 0f00000000, %p7;
	fma.rn.f32 	%f25, %f23, 0f34000000, %f24;
	add.f32 	%f26, %f22, 0fBF800000;
	add.f32 	%f27, %f22, 0f3F800000;
	rcp.approx.ftz.f32 	%f28, %f27;
	add.f32 	%f29, %f26, %f26;
	mul.f32 	%f30, %f29, %f28;
	mul.f32 	%f31, %f30, %f30;
	neg.f32 	%f32, %f30;
	sub.f32 	%f33, %f26, %f30;
	add.f32 	%f34, %f33, %f33;
	fma.rn.f32 	%f35, %f32, %f26, %f34;
	mul.rn.f32 	%f36, %f28, %f35;
	fma.rn.f32 	%f37, %f31, 0f3A2C32E4, 0f3B52E7DB;
	fma.rn.f32 	%f38, %f37, %f31, 0f3C93BB73;
	fma.rn.f32 	%f39, %f38, %f31, 0f3DF6384F;
	mul.rn.f32 	%f40, %f39, %f31;
	fma.rn.f32 	%f41, %f30, 0f3FB8AA3B, %f25;
	mul.f32 	%f42, %f40, 0f40400000;
	sub.f32 	%f43, %f25, %f41;
	fma.rn.f32 	%f44, %f30, 0f3FB8AA3B, %f43;
	fma.rn.f32 	%f45, %f36, 0f3FB8AA3B, %f44;
	fma.rn.f32 	%f46, %f30, 0f32A55E34, %f45;
	fma.rn.f32 	%f47, %f42, %f36, %f46;
	fma.rn.f32 	%f48, %f40, %f30, %f47;
	add.rn.f32 	%f49, %f41, %f48;
	mul.rn.f32 	%f50, %f49, %f3;
	cvt.rni.f32.f32 	%f51, %f50;
	sub.f32 	%f52, %f50, %f51;
	neg.f32 	%f53, %f50;
	fma.rn.f32 	%f54, %f49, %f3, %f53;
	neg.f32 	%f55, %f41;
	add.rn.f32 	%f56, %f49, %f55;
	neg.f32 	%f57, %f56;
	add.rn.f32 	%f58, %f48, %f57;
	fma.rn.f32 	%f59, %f58, %f3, %f54;
	add.f32 	%f60, %f52, %f59;
	setp.gt.f32 	%p8, %f51, 0f00000000;
	selp.b32 	%r38, 0, -2097152000, %p8;
	setp.eq.s32 	%p9, %r65, 1;
	setp.eq.f32 	%p10, %f6, 0f7F800000;
	add.f32 	%f61, %f5, %f5;
	setp.lt.f32 	%p11, %f50, 0f00000000;
	selp.f32 	%f62, 0f00000000, 0f7F800000, %p11;
	abs.f32 	%f63, %f50;
	setp.gt.f32 	%p12, %f63, 0f43180000;
	cvt.rzi.s32.f32 	%r39, %f51;
	shl.b32 	%r40, %r39, 23;
	sub.s32 	%r41, %r40, %r38;
	mov.b32 	%f64, %r41;
	add.s32 	%r42, %r38, 2130706432;
	mov.b32 	%f65, %r42;
	fma.rn.f32 	%f66, %f60, 0f391FCB8E, 0f3AAF85ED;
	fma.rn.f32 	%f67, %f66, %f60, 0f3C1D9856;
	fma.rn.f32 	%f68, %f67, %f60, 0f3D6357BB;
	fma.rn.f32 	%f69, %f68, %f60, 0f3E75FDEC;
	fma.rn.f32 	%f70, %f69, %f60, 0f3F317218;
	fma.rn.f32 	%f71, %f70, %f60, 0f3F800000;
	mul.f32 	%f72, %f71, %f65;
	mul.f32 	%f73, %f72, %f64;
	selp.f32 	%f74, %f62, %f73, %p12;
	selp.f32 	%f75, %f61, %f74, %p10;
	selp.f32 	%f191, %f61, %f75, %p9;
	bra.uni 	$L__BB0_9;
$L__BB0_8:
	add.rn.f32 	%f191, %f5, %f3;
$L__BB0_9:
	add.f32 	%f77, %f191, %f1;
	st.global.f32 	[%rd27+-4], %f77;
	cvt.rn.f32.u32 	%f10, %r65;
	abs.f32 	%f11, %f10;
	setp.eq.s32 	%p13, %r65, 1;
	mov.f32 	%f192, 0f3F800000;
	@%p13 bra 	$L__BB0_13;
	setp.nan.f32 	%p15, %f11, %f11;
	or.pred  	%p16, %p15, %p4;
	@%p16 bra 	$L__BB0_12;
	setp.lt.f32 	%p17, %f11, 0f00800000;
	mul.f32 	%f78, %f11, 0f4B800000;
	selp.f32 	%f79, %f78, %f11, %p17;
	mov.b32 	%r43, %f79;
	add.s32 	%r44, %r43, -1060439283;
	and.b32  	%r45, %r44, -8388608;
	sub.s32 	%r46, %r43, %r45;
	mov.b32 	%f80, %r46;
	cvt.rn.f32.s32 	%f81, %r45;
	selp.f32 	%f82, 0fC1C00000, 0f00000000, %p17;
	fma.rn.f32 	%f83, %f81, 0f34000000, %f82;
	add.f32 	%f84, %f80, 0fBF800000;
	add.f32 	%f85, %f80, 0f3F800000;
	rcp.approx.ftz.f32 	%f86, %f85;
	add.f32 	%f87, %f84, %f84;
	mul.f32 	%f88, %f87, %f86;
	mul.f32 	%f89, %f88, %f88;
	neg.f32 	%f90, %f88;
	sub.f32 	%f91, %f84, %f88;
	add.f32 	%f92, %f91, %f91;
	fma.rn.f32 	%f93, %f90, %f84, %f92;
	mul.rn.f32 	%f94, %f86, %f93;
	fma.rn.f32 	%f95, %f89, 0f3A2C32E4, 0f3B52E7DB;
	fma.rn.f32 	%f96, %f95, %f89, 0f3C93BB73;
	fma.rn.f32 	%f97, %f96, %f89, 0f3DF6384F;
	mul.rn.f32 	%f98, %f97, %f89;
	fma.rn.f32 	%f99, %f88, 0f3FB8AA3B, %f83;
	mul.f32 	%f100, %f98, 0f40400000;
	sub.f32 	%f101, %f83, %f99;
	fma.rn.f32 	%f102, %f88, 0f3FB8AA3B, %f101;
	fma.rn.f32 	%f103, %f94, 0f3FB8AA3B, %f102;
	fma.rn.f32 	%f104, %f88, 0f32A55E34, %f103;
	fma.rn.f32 	%f105, %f100, %f94, %f104;
	fma.rn.f32 	%f106, %f98, %f88, %f105;
	add.rn.f32 	%f107, %f99, %f106;
	mul.rn.f32 	%f108, %f107, %f3;
	cvt.rni.f32.f32 	%f109, %f108;
	sub.f32 	%f110, %f108, %f109;
	neg.f32 	%f111, %f108;
	fma.rn.f32 	%f112, %f107, %f3, %f111;
	neg.f32 	%f113, %f99;
	add.rn.f32 	%f114, %f107, %f113;
	neg.f32 	%f115, %f114;
	add.rn.f32 	%f116, %f106, %f115;
	fma.rn.f32 	%f117, %f116, %f3, %f112;
	add.f32 	%f118, %f110, %f117;
	setp.gt.f32 	%p18, %f109, 0f00000000;
	selp.b32 	%r47, 0, -2097152000, %p18;
	setp.eq.f32 	%p19, %f11, 0f7F800000;
	add.f32 	%f119, %f10, %f10;
	setp.lt.f32 	%p20, %f108, 0f00000000;
	selp.f32 	%f120, 0f00000000, 0f7F800000, %p20;
	abs.f32 	%f121, %f108;
	setp.gt.f32 	%p21, %f121, 0f43180000;
	cvt.rzi.s32.f32 	%r48, %f109;
	shl.b32 	%r49, %r48, 23;
	sub.s32 	%r50, %r49, %r47;
	mov.b32 	%f122, %r50;
	add.s32 	%r51, %r47, 2130706432;
	mov.b32 	%f123, %r51;
	fma.rn.f32 	%f124, %f118, 0f391FCB8E, 0f3AAF85ED;
	fma.rn.f32 	%f125, %f124, %f118, 0f3C1D9856;
	fma.rn.f32 	%f126, %f125, %f118, 0f3D6357BB;
	fma.rn.f32 	%f127, %f126, %f118, 0f3E75FDEC;
	fma.rn.f32 	%f128, %f127, %f118, 0f3F317218;
	fma.rn.f32 	%f129, %f128, %f118, 0f3F800000;
	mul.f32 	%f130, %f129, %f123;
	mul.f32 	%f131, %f130, %f122;
	selp.f32 	%f132, %f120, %f131, %p21;
	selp.f32 	%f192, %f119, %f132, %p19;
	bra.uni 	$L__BB0_13;
$L__BB0_12:
	add.rn.f32 	%f192, %f10, %f3;
$L__BB0_13:
	add.f32 	%f133, %f192, %f1;
	st.global.f32 	[%rd27], %f133;
	add.s32 	%r66, %r66, 2;
	add.s32 	%r65, %r65, 2;
	add.s64 	%rd27, %rd27, 8;
	setp.ne.s32 	%p22, %r66, 0;
	mov.u32 	%r67, %r5;
	@%p22 bra 	$L__BB0_6;
$L__BB0_14:
	setp.eq.s32 	%p23, %r4, 0;
	@%p23 bra 	$L__BB0_19;
	setp.nan.f32 	%p24, %f4, %f4;
	cvt.rn.f32.u32 	%f15, %r67;
	abs.f32 	%f16, %f15;
	setp.nan.f32 	%p25, %f16, %f16;
	or.pred  	%p26, %p25, %p24;
	@%p26 bra 	$L__BB0_17;
	setp.lt.f32 	%p27, %f16, 0f00800000;
	mul.f32 	%f134, %f16, 0f4B800000;
	selp.f32 	%f135, %f134, %f16, %p27;
	mov.b32 	%r52, %f135;
	add.s32 	%r53, %r52, -1060439283;
	and.b32  	%r54, %r53, -8388608;
	sub.s32 	%r55, %r52, %r54;
	mov.b32 	%f136, %r55;
	cvt.rn.f32.s32 	%f137, %r54;
	selp.f32 	%f138, 0fC1C00000, 0f00000000, %p27;
	fma.rn.f32 	%f139, %f137, 0f34000000, %f138;
	add.f32 	%f140, %f136, 0fBF800000;
	add.f32 	%f141, %f136, 0f3F800000;
	rcp.approx.ftz.f32 	%f142, %f141;
	add.f32 	%f143, %f140, %f140;
	mul.f32 	%f144, %f143, %f142;
	mul.f32 	%f145, %f144, %f144;
	neg.f32 	%f146, %f144;
	sub.f32 	%f147, %f140, %f144;
	add.f32 	%f148, %f147, %f147;
	fma.rn.f32 	%f149, %f146, %f140, %f148;
	mul.rn.f32 	%f150, %f142, %f149;
	fma.rn.f32 	%f151, %f145, 0f3A2C32E4, 0f3B52E7DB;
	fma.rn.f32 	%f152, %f151, %f145, 0f3C93BB73;
	fma.rn.f32 	%f153, %f152, %f145, 0f3DF6384F;
	mul.rn.f32 	%f154, %f153, %f145;
	fma.rn.f32 	%f155, %f144, 0f3FB8AA3B, %f139;
	mul.f32 	%f156, %f154, 0f40400000;
	sub.f32 	%f157, %f139, %f155;
	fma.rn.f32 	%f158, %f144, 0f3FB8AA3B, %f157;
	fma.rn.f32 	%f159, %f150, 0f3FB8AA3B, %f158;
	fma.rn.f32 	%f160, %f144, 0f32A55E34, %f159;
	fma.rn.f32 	%f161, %f156, %f150, %f160;
	fma.rn.f32 	%f162, %f154, %f144, %f161;
	add.rn.f32 	%f163, %f155, %f162;
	mul.rn.f32 	%f164, %f163, %f3;
	cvt.rni.f32.f32 	%f165, %f164;
	sub.f32 	%f166, %f164, %f165;
	neg.f32 	%f167, %f164;
	fma.rn.f32 	%f168, %f163, %f3, %f167;
	neg.f32 	%f169, %f155;
	add.rn.f32 	%f170, %f163, %f169;
	neg.f32 	%f171, %f170;
	add.rn.f32 	%f172, %f162, %f171;
	fma.rn.f32 	%f173, %f172, %f3, %f168;
	add.f32 	%f174, %f166, %f173;
	setp.gt.f32 	%p28, %f165, 0f00000000;
	selp.b32 	%r56, 0, -2097152000, %p28;
	setp.eq.s32 	%p29, %r67, 0;
	setp.eq.f32 	%p30, %f16, 0f7F800000;
	add.f32 	%f175, %f15, %f15;
	setp.lt.f32 	%p31, %f164, 0f00000000;
	selp.f32 	%f176, 0f00000000, 0f7F800000, %p31;
	abs.f32 	%f177, %f164;
	setp.gt.f32 	%p32, %f177, 0f43180000;
	cvt.rzi.s32.f32 	%r57, %f165;
	shl.b32 	%r58, %r57, 23;
	sub.s32 	%r59, %r58, %r56;
	mov.b32 	%f178, %r59;
	add.s32 	%r60, %r56, 2130706432;
	mov.b32 	%f179, %r60;
	fma.rn.f32 	%f180, %f174, 0f391FCB8E, 0f3AAF85ED;
	fma.rn.f32 	%f181, %f180, %f174, 0f3C1D9856;
	fma.rn.f32 	%f182, %f181, %f174, 0f3D6357BB;
	fma.rn.f32 	%f183, %f182, %f174, 0f3E75FDEC;
	fma.rn.f32 	%f184, %f183, %f174, 0f3F317218;
	fma.rn.f32 	%f185, %f184, %f174, 0f3F800000;
	mul.f32 	%f186, %f185, %f179;
	mul.f32 	%f187, %f186, %f178;
	selp.f32 	%f188, %f176, %f187, %p32;
	selp.f32 	%f189, %f175, %f188, %p30;
	selp.f32 	%f193, %f175, %f189, %p29;
	bra.uni 	$L__BB0_18;
$L__BB0_17:
	add.rn.f32 	%f193, %f15, %f3;
$L__BB0_18:
	add.f32 	%f190, %f193, %f1;
	mul.wide.u32 	%rd17, %r67, 4;
	add.s64 	%rd18, %rd6, %rd17;
	st.global.f32 	[%rd18], %f190;
$L__BB0_19:
	add.s32 	%r64, %r64, 1;
	setp.eq.s32 	%p40, %r64, %r25;
	@%p40 bra 	$L__BB0_20;
	bra.uni 	$L__BB0_3;
$L__BB0_20:
	add.s32 	%r63, %r63, 1;
	setp.ne.s32 	%p41, %r63, %r26;
	@%p41 bra 	$L__BB0_2;
$L__BB0_21:
	ret;
$L__BB0_22:
	setp.lt.u32 	%p33, %r24, 8;
	mov.b32 	%r70, 0;
	@%p33 bra 	$L__BB0_25;
	mov.b32 	%r68, 0;
$L__BB0_24:
	.pragma "nounroll";
	mul.wide.u32 	%rd19, %r68, 4;
	add.s64 	%rd20, %rd6, %rd19;
	st.global.f32 	[%rd20], %f2;
	st.global.f32 	[%rd20+4], %f2;
	st.global.f32 	[%rd20+8], %f2;
	st.global.f32 	[%rd20+12], %f2;
	st.global.f32 	[%rd20+16], %f2;
	st.global.f32 	[%rd20+20], %f2;
	st.global.f32 	[%rd20+24], %f2;
	st.global.f32 	[%rd20+28], %f2;
	add.s32 	%r68, %r68, 8;
	setp.ne.s32 	%p34, %r68, %r6;
	mov.u32 	%r70, %r6;
	@%p34 bra 	$L__BB0_24;
$L__BB0_25:
	setp.eq.s32 	%p35, %r1, 0;
	@%p35 bra 	$L__BB0_19;
	setp.lt.u32 	%p36, %r2, 3;
	@%p36 bra 	$L__BB0_28;
	mul.wide.u32 	%rd21, %r70, 4;
	add.s64 	%rd22, %rd6, %rd21;
	st.global.f32 	[%rd22], %f2;
	st.global.f32 	[%rd22+4], %f2;
	st.global.f32 	[%rd22+8], %f2;
	st.global.f32 	[%rd22+12], %f2;
	add.s32 	%r70, %r70, 4;
$L__BB0_28:
	setp.eq.s32 	%p37, %r3, 0;
	@%p37 bra 	$L__BB0_19;
	setp.eq.s32 	%p38, %r3, 1;
	@%p38 bra 	$L__BB0_31;
	mul.wide.u32 	%rd23, %r70, 4;
	add.s64 	%rd24, %rd6, %rd23;
	st.global.f32 	[%rd24], %f2;
	st.global.f32 	[%rd24+4], %f2;
	add.s32 	%r70, %r70, 2;
$L__BB0_31:
	setp.eq.s32 	%p39, %r4, 0;
	@%p39 bra 	$L__BB0_19;
	mul.wide.u32 	%rd25, %r70, 4;
	add.s64 	%rd26, %rd6, %rd25;
	st.global.f32 	[%rd26], %f2;
	bra.uni 	$L__BB0_19;

}
	// .globl	_Z11print_singl14cudaPitchedPtriiii
.visible .entry _Z11print_singl14cudaPitchedPtriiii(
	.param .align 8 .b8 _Z11print_singl14cudaPitchedPtriiii_param_0[32],
	.param .u32 _Z11print_singl14cudaPitchedPtriiii_param_1,
	.param .u32 _Z11print_singl14cudaPitchedPtriiii_param_2,
	.param .u32 _Z11print_singl14cudaPitchedPtriiii_param_3,
	.param .u32 _Z11print_singl14cudaPitchedPtriiii_param_4
)
{
	.local .align 8 .b8 	__local_depot1[24];
	.reg .b64 	%SP;
	.reg .b64 	%SPL;
	.reg .b32 	%r<7>;
	.reg .b32 	%f<2>;
	.reg .b64 	%rd<14>;
	.reg .b64 	%fd<2>;

	mov.u64 	%SPL, __local_depot1;
	cvta.local.u64 	%SP, %SPL;
	ld.param.u64 	%rd1, [_Z11print_singl14cudaPitchedPtriiii_param_0+8];
	ld.param.u64 	%rd2, [_Z11print_singl14cudaPitchedPtriiii_param_0];
	ld.param.u32 	%r1, [_Z11print_singl14cudaPitchedPtriiii_param_1];
	ld.param.u32 	%r2, [_Z11print_singl14cudaPitchedPtriiii_param_2];
	ld.param.u32 	%r3, [_Z11print_singl14cudaPitchedPtriiii_param_3];
	ld.param.u32 	%r4, [_Z11print_singl14cudaPitchedPtriiii_param_4];
	add.u64 	%rd3, %SP, 0;
	add.u64 	%rd4, %SPL, 0;
	cvta.to.global.u64 	%rd5, %rd2;
	mul.wide.s32 	%rd6, %r4, %r3;
	cvt.s64.s32 	%rd7, %r2;
	add.s64 	%rd8, %rd6, %rd7;
	mad.lo.s64 	%rd9, %rd8, %rd1, %rd5;
	mul.wide.s32 	%rd10, %r1, 4;
	add.s64 	%rd11, %rd9, %rd10;
	ld.global.f32 	%f1, [%rd11];
	cvt.f64.f32 	%fd1, %f1;
	st.local.v2.u32 	[%rd4], {%r1, %r2};
	st.local.u32 	[%rd4+8], %r3;
	st.local.f64 	[%rd4+16], %fd1;
	mov.u64 	%rd12, $str;
	cvta.global.u64 	%rd13, %rd12;
	{ // callseq 0, 0
	.param .b64 param0;
	st.param.b64 	[param0], %rd13;
	.param .b64 param1;
	st.param.b64 	[param1], %rd3;
	.param .b32 retval0;
	call.uni (retval0), 
	vprintf, 
	(
	param0, 
	param1
	);
	ld.param.b32 	%r5, [retval0];
	} // callseq 0
	ret;

}
	// .globl	_Z13print_partrow14cudaPitchedPtriii
.visible .entry _Z13print_partrow14cudaPitchedPtriii(
	.param .align 8 .b8 _Z13print_partrow14cudaPitchedPtriii_param_0[32],
	.param .u32 _Z13print_partrow14cudaPitchedPtriii_param_1,
	.param .u32 _Z13print_partrow14cudaPitchedPtriii_param_2,
	.param .u32 _Z13print_partrow14cudaPitchedPtriii_param_3
)
{
	.local .align 8 .b8 	__local_depot2[24];
	.reg .b64 	%SP;
	.reg .b64 	%SPL;
	.reg .b32 	%r<34>;
	.reg .b32 	%f<11>;
	.reg .b64 	%rd<12>;
	.reg .b64 	%fd<11>;

	mov.u64 	%SPL, __local_depot2;
	cvta.local.u64 	%SP, %SPL;
	ld.param.u64 	%rd1, [_Z13print_partrow14cudaPitchedPtriii_param_0+8];
	ld.param.u64 	%rd2, [_Z13print_partrow14cudaPitchedPtriii_param_0];
	ld.param.u32 	%r1, [_Z13print_partrow14cudaPitchedPtriii_param_1];
	ld.param.u32 	%r2, [_Z13print_partrow14cudaPitchedPtriii_param_2];
	ld.param.u32 	%r3, [_Z13print_partrow14cudaPitchedPtriii_param_3];
	cvta.to.global.u64 	%rd3, %rd2;
	mul.wide.s32 	%rd4, %r3, %r2;
	cvt.s64.s32 	%rd5, %r1;
	add.s64 	%rd6, %rd4, %rd5;
	mad.lo.s64 	%rd7, %rd6, %rd1, %rd3;
	add.u64 	%rd8, %SP, 0;
	add.u64 	%rd9, %SPL, 0;
	ld.global.f32 	%f1, [%rd7];
	cvt.f64.f32 	%fd1, %f1;
	mov.b32 	%r4, 0;
	st.local.v2.u32 	[%rd9], {%r4, %r1};
	st.local.u32 	[%rd9+8], %r2;
	st.local.f64 	[%rd9+16], %fd1;
	mov.u64 	%rd10, $str$1;
	cvta.global.u64 	%rd11, %rd10;
	{ // callseq 1, 0
	.param .b64 param0;
	st.param.b64 	[param0], %rd11;
	.param .b64 param1;
	st.param.b64 	[param1], %rd8;
	.param .b32 retval0;
	call.uni (retval0), 
	vprintf, 
	(
	param0, 
	param1
	);
	ld.param.b32 	%r5, [retval0];
	} // callseq 1
	ld.global.f32 	%f2, [%rd7+4];
	cvt.f64.f32 	%fd2, %f2;
	mov.b32 	%r7, 1;
	st.local.v2.u32 	[%rd9], {%r7, %r1};
	st.local.u32 	[%rd9+8], %r2;
	st.local.f64 	[%rd9+16], %fd2;
	{ // callseq 2, 0
	.param .b64 param0;
	st.param.b64 	[param0], %rd11;
	.param .b64 param1;
	st.param.b64 	[param1], %rd8;
	.param .b32 retval0;
	call.uni (retval0), 
	vprintf, 
	(
	param0, 
	param1
	);
	ld.param.b32 	%r8, [retval0];
	} // callseq 2
	ld.global.f32 	%f3, [%rd7+8];
	cvt.f64.f32 	%fd3, %f3;
	mov.b32 	%r10, 2;
	st.local.v2.u32 	[%rd9], {%r10, %r1};
	st.local.u32 	[%rd9+8], %r2;
	st.local.f64 	[%rd9+16], %fd3;
	{ // callseq 3, 0
	.param .b64 param0;
	st.param.b64 	[param0], %rd11;
	.param .b64 param1;
	st.param.b64 	[param1], %rd8;
	.param .b32 retval0;
	call.uni (retval0), 
	vprintf, 
	(
	param0, 
	param1
	);
	ld.param.b32 	%r11, [retval0];
	} // callseq 3
	ld.global.f32 	%f4, [%rd7+12];
	cvt.f64.f32 	%fd4, %f4;
	mov.b32 	%r13, 3;
	st.local.v2.u32 	[%rd9], {%r13, %r1};
	st.local.u32 	[%rd9+8], %r2;
	st.local.f64 	[%rd9+16], %fd4;
	{ // callseq 4, 0
	.param .b64 param0;
	st.param.b64 	[param0], %rd11;
	.param .b64 param1;
	st.param.b64 	[param1], %rd8;
	.param .b32 retval0;
	call.uni (retval0), 
	vprintf, 
	(
	param0, 
	param1
	);
	ld.param.b32 	%r14, [retval0];
	} // callseq 4
	ld.global.f32 	%f5, [%rd7+16];
	cvt.f64.f32 	%fd5, %f5;
	mov.b32 	%r16, 4;
	st.local.v2.u32 	[%rd9], {%r16, %r1};
	st.local.u32 	[%rd9+8], %r2;
	st.local.f64 	[%rd9+16], %fd5;
	{ // callseq 5, 0
	.param .b64 param0;
	st.param.b64 	[param0], %rd11;
	.param .b64 param1;
	st.param.b64 	[param1], %rd8;
	.param .b32 retval0;
	call.uni (retval0), 
	vprintf, 
	(
	param0, 
	param1
	);
	ld.param.b32 	%r17, [retval0];
	} // callseq 5
	ld.global.f32 	%f6, [%rd7+20];
	cvt.f64.f32 	%fd6, %f6;
	mov.b32 	%r19, 5;
	st.local.v2.u32 	[%rd9], {%r19, %r1};
	st.local.u32 	[%rd9+8], %r2;
	st.local.f64 	[%rd9+16], %fd6;
	{ // callseq 6, 0
	.param .b64 param0;
	st.param.b64 	[param0], %rd11;
	.param .b64 param1;
	st.param.b64 	[param1], %rd8;
	.param .b32 retval0;
	call.uni (retval0), 
	vprintf, 
	(
	param0, 
	param1
	);
	ld.param.b32 	%r20, [retval0];
	} // callseq 6
	ld.global.f32 	%f7, [%rd7+24];
	cvt.f64.f32 	%fd7, %f7;
	mov.b32 	%r22, 6;
	st.local.v2.u32 	[%rd9], {%r22, %r1};
	st.local.u32 	[%rd9+8], %r2;
	st.local.f64 	[%rd9+16], %fd7;
	{ // callseq 7, 0
	.param .b64 param0;
	st.param.b64 	[param0], %rd11;
	.param .b64 param1;
	st.param.b64 	[param1], %rd8;
	.param .b32 retval0;
	call.uni (retval0), 
	vprintf, 
	(
	param0, 
	param1
	);
	ld.param.b32 	%r23, [retval0];
	} // callseq 7
	ld.global.f32 	%f8, [%rd7+28];
	cvt.f64.f32 	%fd8, %f8;
	mov.b32 	%r25, 7;
	st.local.v2.u32 	[%rd9], {%r25, %r1};
	st.local.u32 	[%rd9+8], %r2;
	st.local.f64 	[%rd9+16], %fd8;
	{ // callseq 8, 0
	.param .b64 param0;
	st.param.b64 	[param0], %rd11;
	.param .b64 param1;
	st.param.b64 	[param1], %rd8;
	.param .b32 retval0;
	call.uni (retval0), 
	vprintf, 
	(
	param0, 
	param1
	);
	ld.param.b32 	%r26, [retval0];
	} // callseq 8
	ld.global.f32 	%f9, [%rd7+32];
	cvt.f64.f32 	%fd9, %f9;
	mov.b32 	%r28, 8;
	st.local.v2.u32 	[%rd9], {%r28, %r1};
	st.local.u32 	[%rd9+8], %r2;
	st.local.f64 	[%rd9+16], %fd9;
	{ // callseq 9, 0
	.param .b64 param0;
	st.param.b64 	[param0], %rd11;
	.param .b64 param1;
	st.param.b64 	[param1], %rd8;
	.param .b32 retval0;
	call.uni (retval0), 
	vprintf, 
	(
	param0, 
	param1
	);
	ld.param.b32 	%r29, [retval0];
	} // callseq 9
	ld.global.f32 	%f10, [%rd7+36];
	cvt.f64.f32 	%fd10, %f10;
	mov.b32 	%r31, 9;
	st.local.v2.u32 	[%rd9], {%r31, %r1};
	st.local.u32 	[%rd9+8], %r2;
	st.local.f64 	[%rd9+16], %fd10;
	{ // callseq 10, 0
	.param .b64 param0;
	st.param.b64 	[param0], %rd11;
	.param .b64 param1;
	st.param.b64 	[param1], %rd8;
	.param .b32 retval0;
	call.uni (retval0), 
	vprintf, 
	(
	param0, 
	param1
	);
	ld.param.b32 	%r32, [retval0];
	} // callseq 10
	ret;

}


// ===== COMPILED SASS (sm_100) =====

	.target	sm_100

	.elftype	@"ET_EXEC"


//--------------------- .note.nv.tkinfo           --------------------------
	.section	.note.nv.tkinfo,"",@"SHT_NOTE"
	.sectionflags	@"SHF_NOTE_NV_TKINFO"
	.tkinfo
        /*0018*/ 	.word	0x00000002
        /*0030*/ 	.string	""
        /*0030*/ 	.string	"ptxas"
        /*0030*/ 	.string	"Cuda compilation tools, release 13.0, V13.0.88"
        /*0030*/ 	.string	"Build cuda_13.0.r13.0/compiler.36424714_0"
        /*0030*/ 	.string	"-arch sm_100 -m 64 "



//--------------------- .note.nv.cuinfo           --------------------------
	.section	.note.nv.cuinfo,"",@"SHT_NOTE"
	.sectionflags	@"SHF_NOTE_NV_CUINFO"
        /*0018*/ 	.short	0x0002
        /*001a*/ 	.short	0x0064
        /*001c*/ 	.short	0x0082
	.zero		2


//--------------------- .nv.info                  --------------------------
	.section	.nv.info,"",@"SHT_CUDA_INFO"
	.align	4


	//----- nvinfo : EIATTR_REGCOUNT
	.align		4
        /*0000*/ 	.byte	0x04, 0x2f
        /*0002*/ 	.short	(.L_3 - .L_2)
	.align		4
.L_2:
        /*0004*/ 	.word	index@(_Z6kernel14cudaPitchedPtriii)
        /*0008*/ 	.word	0x00000020


	//----- nvinfo : EIATTR_FRAME_SIZE
	.align		4
.L_3:
        /*000c*/ 	.byte	0x04, 0x11
        /*000e*/ 	.short	(.L_5 - .L_4)
	.align		4
.L_4:
        /*0010*/ 	.word	index@(_Z6kernel14cudaPitchedPtriii)
        /*0014*/ 	.word	0x00000000


	//----- nvinfo : EIATTR_REGCOUNT
	.align		4
.L_5:
        /*0018*/ 	.byte	0x04, 0x2f
        /*001a*/ 	.short	(.L_7 - .L_6)
	.align		4
.L_6:
        /*001c*/ 	.word	index@(_Z11print_singl14cudaPitchedPtriiii)
        /*0020*/ 	.word	0x00000018


	//----- nvinfo : EIATTR_FRAME_SIZE
	.align		4
.L_7:
        /*0024*/ 	.byte	0x04, 0x11
        /*0026*/ 	.short	(.L_9 - .L_8)
	.align		4
.L_8:
        /*0028*/ 	.word	index@(_Z11print_singl14cudaPitchedPtriiii)
        /*002c*/ 	.word	0x00000018


	//----- nvinfo : EIATTR_REGCOUNT
	.align		4
.L_9:
        /*0030*/ 	.byte	0x04, 0x2f
        /*0032*/ 	.short	(.L_11 - .L_10)
	.align		4
.L_10:
        /*0034*/ 	.word	index@(_Z13print_partrow14cudaPitchedPtriii)
        /*0038*/ 	.word	0x00000018


	//----- nvinfo : EIATTR_FRAME_SIZE
	.align		4
.L_11:
        /*003c*/ 	.byte	0x04, 0x11
        /*003e*/ 	.short	(.L_13 - .L_12)
	.align		4
.L_12:
        /*0040*/ 	.word	index@(_Z13print_partrow14cudaPitchedPtriii)
        /*0044*/ 	.word	0x00000018


	//----- nvinfo : EIATTR_MIN_STACK_SIZE
	.align		4
.L_13:
        /*0048*/ 	.byte	0x04, 0x12
        /*004a*/ 	.short	(.L_15 - .L_14)
	.align		4
.L_14:
        /*004c*/ 	.word	index@(_Z13print_partrow14cudaPitchedPtriii)
        /*0050*/ 	.word	0x00000018


	//----- nvinfo : EIATTR_MIN_STACK_SIZE
	.align		4
.L_15:
        /*0054*/ 	.byte	0x04, 0x12
        /*0056*/ 	.short	(.L_17 - .L_16)
	.align		4
.L_16:
        /*0058*/ 	.word	index@(_Z11print_singl14cudaPitchedPtriiii)
        /*005c*/ 	.word	0x00000018


	//----- nvinfo : EIATTR_MIN_STACK_SIZE
	.align		4
.L_17:
        /*0060*/ 	.byte	0x04, 0x12
        /*0062*/ 	.short	(.L_19 - .L_18)
	.align		4
.L_18:
        /*0064*/ 	.word	index@(_Z6kernel14cudaPitchedPtriii)
        /*0068*/ 	.word	0x00000000
.L_19:


//--------------------- .nv.compat                --------------------------
	.section	.nv.compat,"",@"SHT_CUDA_COMPAT_INFO"
	.align	4
        /*0000*/ 	.byte	0x02, 0x09, 0x00, 0x00, 0x02, 0x02, 0x01, 0x00, 0x02, 0x05, 0x05, 0x00, 0x03, 0x07, 0x01, 0x01
        /*0010*/ 	.byte	0x02, 0x03, 0x00, 0x00, 0x02, 0x06, 0x01, 0x00, 0x04, 0x0b, 0x08, 0x00, 0x01, 0x00, 0x00, 0x00
        /*0020*/ 	.byte	0x00, 0x00, 0x00, 0x00


//--------------------- .nv.info._Z13print_partrow14cudaPitchedPtriii --------------------------
	.section	.nv.info._Z13print_partrow14cudaPitchedPtriii,"",@"SHT_CUDA_INFO"
	.sectionflags	@""
	.align	4


	//----- nvinfo : EIATTR_CUDA_API_VERSION
	.align		4
        /*0000*/ 	.byte	0x04, 0x37
        /*0002*/ 	.short	(.L_21 - .L_20)
.L_20:
        /*0004*/ 	.word	0x00000082


	//----- nvinfo : EIATTR_KPARAM_INFO
	.align		4
.L_21:
        /*0008*/ 	.byte	0x04, 0x17
        /*000a*/ 	.short	(.L_23 - .L_22)
.L_22:
        /*000c*/ 	.word	0x00000000
        /*0010*/ 	.short	0x0003
        /*0012*/ 	.short	0x0028
        /*0014*/ 	.byte	0x00, 0xf0, 0x11, 0x00


	//----- nvinfo : EIATTR_KPARAM_INFO
	.align		4
.L_23:
        /*0018*/ 	.byte	0x04, 0x17
        /*001a*/ 	.short	(.L_25 - .L_24)
.L_24:
        /*001c*/ 	.word	0x00000000
        /*0020*/ 	.short	0x0002
        /*0022*/ 	.short	0x0024
        /*0024*/ 	.byte	0x00, 0xf0, 0x11, 0x00


	//----- nvinfo : EIATTR_KPARAM_INFO
	.align		4
.L_25:
        /*0028*/ 	.byte	0x04, 0x17
        /*002a*/ 	.short	(.L_27 - .L_26)
.L_26:
        /*002c*/ 	.word	0x00000000
        /*0030*/ 	.short	0x0001
        /*0032*/ 	.short	0x0020
        /*0034*/ 	.byte	0x00, 0xf0, 0x11, 0x00


	//----- nvinfo : EIATTR_KPARAM_INFO
	.align		4
.L_27:
        /*0038*/ 	.byte	0x04, 0x17
        /*003a*/ 	.short	(.L_29 - .L_28)
.L_28:
        /*003c*/ 	.word	0x00000000
        /*0040*/ 	.short	0x0000
        /*0042*/ 	.short	0x0000
        /*0044*/ 	.byte	0x00, 0xf0, 0x81, 0x00


	//----- nvinfo : EIATTR_SPARSE_MMA_MASK
	.align		4
.L_29:
        /*0048*/ 	.byte	0x03, 0x50
        /*004a*/ 	.short	0x0000


	//----- nvinfo : EIATTR_MAXREG_COUNT
	.align		4
        /*004c*/ 	.byte	0x03, 0x1b
        /*004e*/ 	.short	0x00ff


	//----- nvinfo : EIATTR_EXTERNS
	.align		4
        /*0050*/ 	.byte	0x04, 0x0f
        /*0052*/ 	.short	(.L_31 - .L_30)


	//   ....[0]....
	.align		4
.L_30:
        /*0054*/ 	.word	index@(vprintf)


	//----- nvinfo : EIATTR_MERCURY_ISA_VERSION
	.align		4
.L_31:
        /*0058*/ 	.byte	0x03, 0x5f
        /*005a*/ 	.short	0x0101


	//----- nvinfo : EIATTR_VRC_CTA_INIT_COUNT
	.align		4
        /*005c*/ 	.byte	0x02, 0x4a
	.zero		1
	.zero		1


	//----- nvinfo : EIATTR_SYSCALL_OFFSETS
	.align		4
        /*0060*/ 	.byte	0x04, 0x46
        /*0062*/ 	.short	(.L_33 - .L_32)


	//   ....[0]....
.L_32:
        /*0064*/ 	.word	0x00000210


	//   ....[1]....
        /*0068*/ 	.word	0x00000310


	//   ....[2]....
        /*006c*/ 	.word	0x00000410


	//   ....[3]....
        /*0070*/ 	.word	0x00000510


	//   ....[4]....
        /*0074*/ 	.word	0x00000610


	//   ....[5]....
        /*0078*/ 	.word	0x00000710


	//   ....[6]....
        /*007c*/ 	.word	0x00000810


	//   ....[7]....
        /*0080*/ 	.word	0x00000910


	//   ....[8]....
        /*0084*/ 	.word	0x00000a10


	//   ....[9]....
        /*0088*/ 	.word	0x00000b10


	//----- nvinfo : EIATTR_EXIT_INSTR_OFFSETS
	.align		4
.L_33:
        /*008c*/ 	.byte	0x04, 0x1c
        /*008e*/ 	.short	(.L_35 - .L_34)


	//   ....[0]....
.L_34:
        /*0090*/ 	.word	0x00000b20


	//----- nvinfo : EIATTR_CBANK_PARAM_SIZE
	.align		4
.L_35:
        /*0094*/ 	.byte	0x03, 0x19
        /*0096*/ 	.short	0x002c


	//----- nvinfo : EIATTR_PARAM_CBANK
	.align		4
        /*0098*/ 	.byte	0x04, 0x0a
        /*009a*/ 	.short	(.L_37 - .L_36)
	.align		4
.L_36:
        /*009c*/ 	.word	index@(.nv.constant0._Z13print_partrow14cudaPitchedPtriii)
        /*00a0*/ 	.short	0x0380
        /*00a2*/ 	.short	0x002c


	//----- nvinfo : EIATTR_SW_WAR
	.align		4
.L_37:
        /*00a4*/ 	.byte	0x04, 0x36
        /*00a6*/ 	.short	(.L_39 - .L_38)
.L_38:
        /*00a8*/ 	.word	0x00000008
.L_39:


//--------------------- .nv.info._Z11print_singl14cudaPitchedPtriiii --------------------------
	.section	.nv.info._Z11print_singl14cudaPitchedPtriiii,"",@"SHT_CUDA_INFO"
	.sectionflags	@""
	.align	4


	//----- nvinfo : EIATTR_CUDA_API_VERSION
	.align		4
        /*0000*/ 	.byte	0x04, 0x37
        /*0002*/ 	.short	(.L_41 - .L_40)
.L_40:
        /*0004*/ 	.word	0x00000082


	//----- nvinfo : EIATTR_KPARAM_INFO
	.align		4
.L_41:
        /*0008*/ 	.byte	0x04, 0x17
        /*000a*/ 	.short	(.L_43 - .L_42)
.L_42:
        /*000c*/ 	.word	0x00000000
        /*0010*/ 	.short	0x0004
        /*0012*/ 	.short	0x002c
        /*0014*/ 	.byte	0x00, 0xf0, 0x11, 0x00


	//----- nvinfo : EIATTR_KPARAM_INFO
	.align		4
.L_43:
        /*0018*/ 	.byte	0x04, 0x17
        /*001a*/ 	.short	(.L_45 - .L_44)
.L_44:
        /*001c*/ 	.word	0x00000000
        /*0020*/ 	.short	0x0003
        /*0022*/ 	.short	0x0028
        /*0024*/ 	.byte	0x00, 0xf0, 0x11, 0x00


	//----- nvinfo : EIATTR_KPARAM_INFO
	.align		4
.L_45:
        /*0028*/ 	.byte	0x04, 0x17
        /*002a*/ 	.short	(.L_47 - .L_46)
.L_46:
        /*002c*/ 	.word	0x00000000
        /*0030*/ 	.short	0x0002
        /*0032*/ 	.short	0x0024
        /*0034*/ 	.byte	0x00, 0xf0, 0x11, 0x00


	//----- nvinfo : EIATTR_KPARAM_INFO
	.align		4
.L_47:
        /*0038*/ 	.byte	0x04, 0x17
        /*003a*/ 	.short	(.L_49 - .L_48)
.L_48:
        /*003c*/ 	.word	0x00000000
        /*0040*/ 	.short	0x0001
        /*0042*/ 	.short	0x0020
        /*0044*/ 	.byte	0x00, 0xf0, 0x11, 0x00


	//----- nvinfo : EIATTR_KPARAM_INFO
	.align		4
.L_49:
        /*0048*/ 	.byte	0x04, 0x17
        /*004a*/ 	.short	(.L_51 - .L_50)
.L_50:
        /*004c*/ 	.word	0x00000000
        /*0050*/ 	.short	0x0000
        /*0052*/ 	.short	0x0000
        /*0054*/ 	.byte	0x00, 0xf0, 0x81, 0x00


	//----- nvinfo : EIATTR_SPARSE_MMA_MASK
	.align		4
.L_51:
        /*0058*/ 	.byte	0x03, 0x50
        /*005a*/ 	.short	0x0000


	//----- nvinfo : EIATTR_MAXREG_COUNT
	.align		4
        /*005c*/ 	.byte	0x03, 0x1b
        /*005e*/ 	.short	0x00ff


	//----- nvinfo : EIATTR_EXTERNS
	.align		4
        /*0060*/ 	.byte	0x04, 0x0f
        /*0062*/ 	.short	(.L_53 - .L_52)


	//   ....[0]....
	.align		4
.L_52:
        /*0064*/ 	.word	index@(vprintf)


	//----- nvinfo : EIATTR_MERCURY_ISA_VERSION
	.align		4
.L_53:
        /*0068*/ 	.byte	0x03, 0x5f
        /*006a*/ 	.short	0x0101


	//----- nvinfo : EIATTR_VRC_CTA_INIT_COUNT
	.align		4
        /*006c*/ 	.byte	0x02, 0x4a
	.zero		1
	.zero		1


	//----- nvinfo : EIATTR_SYSCALL_OFFSETS
	.align		4
        /*0070*/ 	.byte	0x04, 0x46
        /*0072*/ 	.short	(.L_55 - .L_54)


	//   ....[0]....
.L_54:
        /*0074*/ 	.word	0x000001e0


	//----- nvinfo : EIATTR_EXIT_INSTR_OFFSETS
	.align		4
.L_55:
        /*0078*/ 	.byte	0x04, 0x1c
        /*007a*/ 	.short	(.L_57 - .L_56)


	//   ....[0]....
.L_56:
        /*007c*/ 	.word	0x000001f0


	//----- nvinfo : EIATTR_CBANK_PARAM_SIZE
	.align		4
.L_57:
        /*0080*/ 	.byte	0x03, 0x19
        /*0082*/ 	.short	0x0030


	//----- nvinfo : EIATTR_PARAM_CBANK
	.align		4
        /*0084*/ 	.byte	0x04, 0x0a
        /*0086*/ 	.short	(.L_59 - .L_58)
	.align		4
.L_58:
        /*0088*/ 	.word	index@(.nv.constant0._Z11print_singl14cudaPitchedPtriiii)
        /*008c*/ 	.short	0x0380
        /*008e*/ 	.short	0x0030


	//----- nvinfo : EIATTR_SW_WAR
	.align		4
.L_59:
        /*0090*/ 	.byte	0x04, 0x36
        /*0092*/ 	.short	(.L_61 - .L_60)
.L_60:
        /*0094*/ 	.word	0x00000008
.L_61:


//--------------------- .nv.info._Z6kernel14cudaPitchedPtriii --------------------------
	.section	.nv.info._Z6kernel14cudaPitchedPtriii,"",@"SHT_CUDA_INFO"
	.sectionflags	@""
	.align	4


	//----- nvinfo : EIATTR_CUDA_API_VERSION
	.align		4
        /*0000*/ 	.byte	0x04, 0x37
        /*0002*/ 	.short	(.L_63 - .L_62)
.L_62:
        /*0004*/ 	.word	0x00000082


	//----- nvinfo : EIATTR_KPARAM_INFO
	.align		4
.L_63:
        /*0008*/ 	.byte	0x04, 0x17
        /*000a*/ 	.short	(.L_65 - .L_64)
.L_64:
        /*000c*/ 	.word	0x00000000
        /*0010*/ 	.short	0x0003
        /*0012*/ 	.short	0x0028
        /*0014*/ 	.byte	0x00, 0xf0, 0x11, 0x00


	//----- nvinfo : EIATTR_KPARAM_INFO
	.align		4
.L_65:
        /*0018*/ 	.byte	0x04, 0x17
        /*001a*/ 	.short	(.L_67 - .L_66)
.L_66:
        /*001c*/ 	.word	0x00000000
        /*0020*/ 	.short	0x0002
        /*0022*/ 	.short	0x0024
        /*0024*/ 	.byte	0x00, 0xf0, 0x11, 0x00


	//----- nvinfo : EIATTR_KPARAM_INFO
	.align		4
.L_67:
        /*0028*/ 	.byte	0x04, 0x17
        /*002a*/ 	.short	(.L_69 - .L_68)
.L_68:
        /*002c*/ 	.word	0x00000000
        /*0030*/ 	.short	0x0001
        /*0032*/ 	.short	0x0020
        /*0034*/ 	.byte	0x00, 0xf0, 0x11, 0x00


	//----- nvinfo : EIATTR_KPARAM_INFO
	.align		4
.L_69:
        /*0038*/ 	.byte	0x04, 0x17
        /*003a*/ 	.short	(.L_71 - .L_70)
.L_70:
        /*003c*/ 	.word	0x00000000
        /*0040*/ 	.short	0x0000
        /*0042*/ 	.short	0x0000
        /*0044*/ 	.byte	0x00, 0xf0, 0x81, 0x00


	//----- nvinfo : EIATTR_SPARSE_MMA_MASK
	.align		4
.L_71:
        /*0048*/ 	.byte	0x03, 0x50
        /*004a*/ 	.short	0x0000


	//----- nvinfo : EIATTR_MAXREG_COUNT
	.align		4
        /*004c*/ 	.byte	0x03, 0x1b
        /*004e*/ 	.short	0x00ff


	//----- nvinfo : EIATTR_MERCURY_ISA_VERSION
	.align		4
        /*0050*/ 	.byte	0x03, 0x5f
        /*0052*/ 	.short	0x0101


	//----- nvinfo : EIATTR_VRC_CTA_INIT_COUNT
	.align		4
        /*0054*/ 	.byte	0x02, 0x4a
	.zero		1
	.zero		1


	//----- nvinfo : EIATTR_EXIT_INSTR_OFFSETS
	.align		4
        /*0058*/ 	.byte	0x04, 0x1c
        /*005a*/ 	.short	(.L_73 - .L_72)


	//   ....[0]....
.L_72:
        /*005c*/ 	.word	0x00000050


	//   ....[1]....
        /*0060*/ 	.word	0x000013b0


	//----- nvinfo : EIATTR_INDIRECT_BRANCH_TARGETS
	.align		4
.L_73:
        /*0064*/ 	.byte	0x04, 0x34
        /*0066*/ 	.short	(.L_75 - .L_74)


	//   ....[0]....
.L_74:
        /*0068*/ 	.word	.L_x_28@srel
        /*006c*/ 	.short	0x0
        /*006e*/ 	.short	0x0
        /*0070*/ 	.word	0x3
        /*0074*/ 	.word	.L_x_20@srel
        /*0078*/ 	.word	.L_x_30@srel
        /*007c*/ 	.word	.L_x_31@srel


	//----- nvinfo : EIATTR_CBANK_PARAM_SIZE
	.align		4
.L_75:
        /*0080*/ 	.byte	0x03, 0x19
        /*0082*/ 	.short	0x002c


	//----- nvinfo : EIATTR_PARAM_CBANK
	.align		4
        /*0084*/ 	.byte	0x04, 0x0a
        /*0086*/ 	.short	(.L_77 - .L_76)
	.align		4
.L_76:
        /*0088*/ 	.word	index@(.nv.constant0._Z6kernel14cudaPitchedPtriii)
        /*008c*/ 	.short	0x0380
        /*008e*/ 	.short	0x002c


	//----- nvinfo : EIATTR_SW_WAR
	.align		4
.L_77:
        /*0090*/ 	.byte	0x04, 0x36
        /*0092*/ 	.short	(.L_79 - .L_78)
.L_78:
        /*0094*/ 	.word	0x00000008
.L_79:


//--------------------- .nv.callgraph             --------------------------
	.section	.nv.callgraph,"",@"SHT_CUDA_CALLGRAPH"
	.align	4
	.sectionentsize	8
	.align		4
        /*0000*/ 	.word	0x00000000
	.align		4
        /*0004*/ 	.word	0xffffffff
	.align		4
        /*0008*/ 	.word	index@(_Z13print_partrow14cudaPitchedPtriii)
	.align		4
        /*000c*/ 	.word	index@(vprintf)
	.align		4
        /*0010*/ 	.word	index@(_Z11print_singl14cudaPitchedPtriiii)
	.align		4
        /*0014*/ 	.word	index@(vprintf)
	.align		4
        /*0018*/ 	.word	0x00000000
	.align		4
        /*001c*/ 	.word	0xfffffffe
	.align		4
        /*0020*/ 	.word	0x00000000
	.align		4
        /*0024*/ 	.word	0xfffffffd
	.align		4
        /*0028*/ 	.word	0x00000000
	.align		4
        /*002c*/ 	.word	0xfffffffc


//--------------------- .nv.constant4             --------------------------
	.section	.nv.constant4,"a",@progbits
	.align	8
	.align		8
.nv.constant4:
        /*0000*/ 	.dword	vprintf
	.align		8
        /*0008*/ 	.dword	$str
	.align		8
        /*0010*/ 	.dword	$str$1


//--------------------- .nv.constant2._Z6kernel14cudaPitchedPtriii --------------------------
	.section	.nv.constant2._Z6kernel14cudaPitchedPtriii,"a",@progbits
	.sectionflags	@""
	.align	4
.nv.constant2._Z6kernel14cudaPitchedPtriii:
        /*0000*/ 	.byte	0x90, 0x13, 0x00, 0x00, 0x60, 0x13, 0x00, 0x00, 0x20, 0x13, 0x00, 0x00


//--------------------- .text._Z13print_partrow14cudaPitchedPtriii --------------------------
	.section	.text._Z13print_partrow14cudaPitchedPtriii,"ax",@progbits
	.align	128
        .global         _Z13print_partrow14cudaPitchedPtriii
        .type           _Z13print_partrow14cudaPitchedPtriii,@function
        .size           _Z13print_partrow14cudaPitchedPtriii,(.L_x_32 - _Z13print_partrow14cudaPitchedPtriii)
        .other          _Z13print_partrow14cudaPitchedPtriii,@"STO_CUDA_ENTRY STV_DEFAULT"
_Z13print_partrow14cudaPitchedPtriii:
.text._Z13print_partrow14cudaPitchedPtriii:
[----:B------:R-:W0:Y:S08]  /*0000*/  LDC R1, c[0x0][0x37c] ;  /* 0x0000df00ff017b82 */ /* 0x000e300000000800 */
[----:B------:R-:W1:Y:S01]  /*0010*/  LDC.64 R14, c[0x0][0x3a0] ;  /* 0x0000e800ff0e7b82 */ /* 0x000e620000000a00 */
[----:B------:R-:W2:Y:S01]  /*0020*/  LDCU UR4, c[0x0][0x3a8] ;  /* 0x00007500ff0477ac */ /* 0x000ea20008000800 */
[----:B0-----:R-:W-:Y:S01]  /*0030*/  VIADD R1, R1, 0xffffffe8 ;  /* 0xffffffe801017836 */ /* 0x001fe20000000000 */
[----:B------:R-:W0:Y:S05]  /*0040*/  LDCU.64 UR6, c[0x0][0x388] ;  /* 0x00007100ff0677ac */ /* 0x000e2a0008000a00 */
[----:B------:R-:W3:Y:S01]  /*0050*/  LDC.64 R16, c[0x0][0x380] ;  /* 0x0000e000ff107b82 */ /* 0x000ee20000000a00 */
[----:B------:R-:W4:Y:S01]  /*0060*/  LDCU.64 UR36, c[0x0][0x358] ;  /* 0x00006b00ff2477ac */ /* 0x000f220008000a00 */
[--C-:B-1----:R-:W-:Y:S01]  /*0070*/  SHF.R.S32.HI R3, RZ, 0x1f, R14.reuse ;  /* 0x0000001fff037819 */ /* 0x102fe2000001140e */
[----:B------:R-:W-:-:S04]  /*0080*/  IMAD.MOV.U32 R2, RZ, RZ, R14 ;  /* 0x000000ffff027224 */ /* 0x000fc800078e000e */
[----:B--2---:R-:W-:-:S04]  /*0090*/  IMAD.WIDE R2, R15, UR4, R2 ;  /* 0x000000040f027c25 */ /* 0x004fc8000f8e0202 */
[----:B0-----:R-:W-:Y:S02]  /*00a0*/  IMAD R3, R3, UR6, RZ ;  /* 0x0000000603037c24 */ /* 0x001fe4000f8e02ff */
[----:B---3--:R-:W-:-:S04]  /*00b0*/  IMAD.WIDE.U32 R16, R2, UR6, R16 ;  /* 0x0000000602107c25 */ /* 0x008fc8000f8e0010 */
[----:B------:R-:W-:Y:S01]  /*00c0*/  IMAD R3, R2, UR7, R3 ;  /* 0x0000000702037c24 */ /* 0x000fe2000f8e0203 */
[----:B------:R-:W0:Y:S04]  /*00d0*/  LDCU UR4, c[0x0][0x2f8] ;  /* 0x00005f00ff0477ac */ /* 0x000e280008000800 */
[----:B------:R-:W-:Y:S01]  /*00e0*/  IADD3 R17, PT, PT, R17, R3, RZ ;  /* 0x0000000311117210 */ /* 0x000fe20007ffe0ff */
[----:B------:R-:W-:Y:S01]  /*00f0*/  IMAD.MOV.U32 R12, RZ, RZ, RZ ;  /* 0x000000ffff0c7224 */ /* 0x000fe200078e00ff */
[----:B------:R-:W-:Y:S01]  /*0100*/  MOV R2, 0x0 ;  /* 0x0000000000027802 */ /* 0x000fe20000000f00 */
[----:B------:R-:W-:Y:S01]  /*0110*/  IMAD.MOV.U32 R13, RZ, RZ, R14 ;  /* 0x000000ffff0d7224 */ /* 0x000fe200078e000e */
[----:B------:R-:W1:Y:S01]  /*0120*/  LDCU UR5, c[0x0][0x2fc] ;  /* 0x00005f80ff0577ac */ /* 0x000e620008000800 */
[----:B----4-:R-:W2:Y:S01]  /*0130*/  LDG.E R8, desc[UR36][R16.64] ;  /* 0x0000002410087981 */ /* 0x010ea2000c1e1900 */
[----:B------:R3:W4:Y:S01]  /*0140*/  LDC.64 R10, c[0x4][R2] ;  /* 0x01000000020a7b82 */ /* 0x0007220000000a00 */
[----:B------:R-:W5:Y:S02]  /*0150*/  LDCU.64 UR6, c[0x4][0x10] ;  /* 0x01000200ff0677ac */ /* 0x000f640008000a00 */
[----:B------:R3:W-:Y:S04]  /*0160*/  STL [R1+0x8], R15 ;  /* 0x0000080f01007387 */ /* 0x0007e80000100800 */
[----:B------:R3:W-:Y:S01]  /*0170*/  STL.64 [R1], R12 ;  /* 0x0000000c01007387 */ /* 0x0007e20000100a00 */
[----:B0-----:R-:W-:-:S04]  /*0180*/  IADD3 R18, P0, PT, R1, UR4, RZ ;  /* 0x0000000401127c10 */ /* 0x001fc8000ff1e0ff */
[----:B------:R-:W-:Y:S02]  /*0190*/  MOV R6, R18 ;  /* 0x0000001200067202 */ /* 0x000fe40000000f00 */
[----:B-1----:R-:W-:Y:S01]  /*01a0*/  IADD3.X R19, PT, PT, RZ, UR5, RZ, P0, !PT ;  /* 0x00000005ff137c10 */ /* 0x002fe200087fe4ff */
[----:B-----5:R-:W-:Y:S02]  /*01b0*/  IMAD.U32 R4, RZ, RZ, UR6 ;  /* 0x00000006ff047e24 */ /* 0x020fe4000f8e00ff */
[----:B------:R-:W-:Y:S02]  /*01c0*/  IMAD.U32 R5, RZ, RZ, UR7 ;  /* 0x00000007ff057e24 */ /* 0x000fe4000f8e00ff */
[----:B------:R-:W-:Y:S01]  /*01d0*/  IMAD.MOV.U32 R7, RZ, RZ, R19 ;  /* 0x000000ffff077224 */ /* 0x000fe200078e0013 */
[----:B--2---:R-:W0:Y:S02]  /*01e0*/  F2F.F64.F32 R8, R8 ;  /* 0x0000000800087310 */ /* 0x004e240000201800 */
[----:B0---4-:R3:W-:Y:S04]  /*01f0*/  STL.64 [R1+0x10], R8 ;  /* 0x0000100801007387 */ /* 0x0117e80000100a00 */
[----:B------:R-:W-:-:S07]  /*0200*/  LEPC R20, `(.L_x_0) ;  /* 0x000000001014794e */ /* 0x000fce0000000000 */
[----:B---3--:R-:W-:Y:S05]  /*0210*/  CALL.ABS.NOINC R10 ;  /* 0x000000000a007343 */ /* 0x008fea0003c00000 */
.L_x_0:
[----:B------:R-:W2:Y:S01]  /*0220*/  LDG.E R0, desc[UR36][R16.64+0x4] ;  /* 0x0000042410007981 */ /* 0x000ea2000c1e1900 */
[----:B------:R-:W0:Y:S01]  /*0230*/  LDC.64 R14, c[0x0][0x3a0] ;  /* 0x0000e800ff0e7b82 */ /* 0x000e220000000a00 */
[----:B------:R-:W-:Y:S01]  /*0240*/  IMAD.MOV.U32 R10, RZ, RZ, 0x1 ;  /* 0x00000001ff0a7424 */ /* 0x000fe200078e00ff */
[----:B------:R-:W1:Y:S01]  /*0250*/  LDCU.64 UR4, c[0x4][0x10] ;  /* 0x01000200ff0477ac */ /* 0x000e620008000a00 */
[----:B------:R-:W-:Y:S01]  /*0260*/  MOV R6, R18 ;  /* 0x0000001200067202 */ /* 0x000fe20000000f00 */
[----:B------:R-:W-:-:S04]  /*0270*/  IMAD.MOV.U32 R7, RZ, RZ, R19 ;  /* 0x000000ffff077224 */ /* 0x000fc800078e0013 */
[----:B------:R3:W4:Y:S01]  /*0280*/  LDC.64 R12, c[0x4][R2] ;  /* 0x01000000020c7b82 */ /* 0x0007220000000a00 */
[----:B-1----:R-:W-:Y:S02]  /*0290*/  IMAD.U32 R4, RZ, RZ, UR4 ;  /* 0x00000004ff047e24 */ /* 0x002fe4000f8e00ff */
[----:B------:R-:W-:Y:S01]  /*02a0*/  IMAD.U32 R5, RZ, RZ, UR5 ;  /* 0x00000005ff057e24 */ /* 0x000fe2000f8e00ff */
[----:B0-----:R-:W-:Y:S01]  /*02b0*/  MOV R11, R14 ;  /* 0x0000000e000b7202 */ /* 0x001fe20000000f00 */
[----:B------:R3:W-:Y:S04]  /*02c0*/  STL [R1+0x8], R15 ;  /* 0x0000080f01007387 */ /* 0x0007e80000100800 */
[----:B------:R3:W-:Y:S01]  /*02d0*/  STL.64 [R1], R10 ;  /* 0x0000000a01007387 */ /* 0x0007e20000100a00 */
[----:B--2---:R-:W0:Y:S03]  /*02e0*/  F2F.F64.F32 R8, R0 ;  /* 0x0000000000087310 */ /* 0x004e260000201800 */
[----:B0---4-:R3:W-:Y:S02]  /*02f0*/  STL.64 [R1+0x10], R8 ;  /* 0x0000100801007387 */ /* 0x0117e40000100a00 */
[----:B------:R-:W-:-:S07]  /*0300*/  LEPC R20, `(.L_x_1) ;  /* 0x000000001014794e */ /* 0x000fce0000000000 */
[----:B---3--:R-:W-:Y:S05]  /*0310*/  CALL.ABS.NOINC R12 ;  /* 0x000000000c007343 */ /* 0x008fea0003c00000 */
.L_x_1:
[----:B------:R-:W2:Y:S01]  /*0320*/  LDG.E R0, desc[UR36][R16.64+0x8] ;  /* 0x0000082410007981 */ /* 0x000ea2000c1e1900 */
[----:B------:R-:W0:Y:S01]  /*0330*/  LDC.64 R14, c[0x0][0x3a0] ;  /* 0x0000e800ff0e7b82 */ /* 0x000e220000000a00 */
[----:B------:R-:W-:Y:S01]  /*0340*/  IMAD.MOV.U32 R10, RZ, RZ, 0x2 ;  /* 0x00000002ff0a7424 */ /* 0x000fe200078e00ff */
[----:B------:R-:W1:Y:S01]  /*0350*/  LDCU.64 UR4, c[0x4][0x10] ;  /* 0x01000200ff0477ac */ /* 0x000e620008000a00 */
[----:B------:R-:W-:Y:S01]  /*0360*/  IMAD.MOV.U32 R6, RZ, RZ, R18 ;  /* 0x000000ffff067224 */ /* 0x000fe200078e0012 */
[----:B------:R-:W-:-:S04]  /*0370*/  MOV R7, R19 ;  /* 0x0000001300077202 */ /* 0x000fc80000000f00 */
[----:B------:R3:W4:Y:S01]  /*0380*/  LDC.64 R12, c[0x4][R2] ;  /* 0x01000000020c7b82 */ /* 0x0007220000000a00 */
[----:B-1----:R-:W-:Y:S01]  /*0390*/  IMAD.U32 R4, RZ, RZ, UR4 ;  /* 0x00000004ff047e24 */ /* 0x002fe2000f8e00ff */
[----:B------:R-:W-:Y:S02]  /*03a0*/  MOV R5, UR5 ;  /* 0x0000000500057c02 */ /* 0x000fe40008000f00 */
[----:B0-----:R-:W-:Y:S01]  /*03b0*/  MOV R11, R14 ;  /* 0x0000000e000b7202 */ /* 0x001fe20000000f00 */
[----:B------:R3:W-:Y:S04]  /*03c0*/  STL [R1+0x8], R15 ;  /* 0x0000080f01007387 */ /* 0x0007e80000100800 */
[----:B------:R3:W-:Y:S01]  /*03d0*/  STL.64 [R1], R10 ;  /* 0x0000000a01007387 */ /* 0x0007e20000100a00 */
[----:B--2---:R-:W0:Y:S03]  /*03e0*/  F2F.F64.F32 R8, R0 ;  /* 0x0000000000087310 */ /* 0x004e260000201800 */
[----:B0---4-:R3:W-:Y:S02]  /*03f0*/  STL.64 [R1+0x10], R8 ;  /* 0x0000100801007387 */ /* 0x0117e40000100a00 */
[----:B------:R-:W-:-:S07]  /*0400*/  LEPC R20, `(.L_x_2) ;  /* 0x000000001014794e */ /* 0x000fce0000000000 */
[----:B---3--:R-:W-:Y:S05]  /*0410*/  CALL.ABS.NOINC R12 ;  /* 0x000000000c007343 */ /* 0x008fea0003c00000 */
.L_x_2:
        /* <DEDUP_REMOVED lines=16> */
.L_x_3:
        /* <DEDUP_REMOVED lines=16> */
.L_x_4:
        /* <DEDUP_REMOVED lines=16> */
.L_x_5:
        /* <DEDUP_REMOVED lines=16> */
.L_x_6:
        /* <DEDUP_REMOVED lines=16> */
.L_x_7:
        /* <DEDUP_REMOVED lines=16> */
.L_x_8:
[----:B------:R-:W2:Y:S01]  /*0a20*/  LDG.E R16, desc[UR36][R16.64+0x24] ;  /* 0x0000242410107981 */ /* 0x000ea2000c1e1900 */
[----:B------:R-:W0:Y:S01]  /*0a30*/  LDC.64 R12, c[0x0][0x3a0] ;  /* 0x0000e800ff0c7b82 */ /* 0x000e220000000a00 */
[----:B------:R-:W-:Y:S01]  /*0a40*/  IMAD.MOV.U32 R10, RZ, RZ, 0x9 ;  /* 0x00000009ff0a7424 */ /* 0x000fe200078e00ff */
[----:B------:R-:W1:Y:S01]  /*0a50*/  LDCU.64 UR4, c[0x4][0x10] ;  /* 0x01000200ff0477ac */ /* 0x000e620008000a00 */
[----:B------:R-:W-:Y:S01]  /*0a60*/  IMAD.MOV.U32 R6, RZ, RZ, R18 ;  /* 0x000000ffff067224 */ /* 0x000fe200078e0012 */
[----:B------:R-:W-:-:S04]  /*0a70*/  MOV R7, R19 ;  /* 0x0000001300077202 */ /* 0x000fc80000000f00 */
[----:B------:R-:W3:Y:S01]  /*0a80*/  LDC.64 R2, c[0x4][R2] ;  /* 0x0100000002027b82 */ /* 0x000ee20000000a00 */
[----:B-1----:R-:W-:Y:S01]  /*0a90*/  IMAD.U32 R4, RZ, RZ, UR4 ;  /* 0x00000004ff047e24 */ /* 0x002fe2000f8e00ff */
[----:B------:R-:W-:Y:S02]  /*0aa0*/  MOV R5, UR5 ;  /* 0x0000000500057c02 */ /* 0x000fe40008000f00 */
[----:B0-----:R-:W-:Y:S01]  /*0ab0*/  MOV R11, R12 ;  /* 0x0000000c000b7202 */ /* 0x001fe20000000f00 */
[----:B------:R0:W-:Y:S04]  /*0ac0*/  STL [R1+0x8], R13 ;  /* 0x0000080d01007387 */ /* 0x0001e80000100800 */
[----:B------:R0:W-:Y:S01]  /*0ad0*/  STL.64 [R1], R10 ;  /* 0x0000000a01007387 */ /* 0x0001e20000100a00 */
[----:B--2---:R-:W1:Y:S03]  /*0ae0*/  F2F.F64.F32 R8, R16 ;  /* 0x0000001000087310 */ /* 0x004e660000201800 */
[----:B-1-3--:R0:W-:Y:S02]  /*0af0*/  STL.64 [R1+0x10], R8 ;  /* 0x0000100801007387 */ /* 0x00a1e40000100a00 */
[----:B------:R-:W-:-:S07]  /*0b00*/  LEPC R20, `(.L_x_9) ;  /* 0x000000001014794e */ /* 0x000fce0000000000 */
[----:B0-----:R-:W-:Y:S05]  /*0b10*/  CALL.ABS.NOINC R2 ;  /* 0x0000000002007343 */ /* 0x001fea0003c00000 */
.L_x_9:
[----:B------:R-:W-:Y:S05]  /*0b20*/  EXIT ;  /* 0x000000000000794d */ /* 0x000fea0003800000 */
.L_x_10:
[----:B------:R-:W-:-:S00]  /*0b30*/  BRA `(.L_x_10) ;  /* 0xfffffffc00fc7947 */ /* 0x000fc0000383ffff */
[----:B------:R-:W-:-:S00]  /*0b40*/  NOP ;  /* 0x0000000000007918 */ /* 0x000fc00000000000 */
        /* <DEDUP_REMOVED lines=11> */
.L_x_32:


//--------------------- .text._Z11print_singl14cudaPitchedPtriiii --------------------------
	.section	.text._Z11print_singl14cudaPitchedPtriiii,"ax",@progbits
	.align	128
        .global         _Z11print_singl14cudaPitchedPtriiii
        .type           _Z11print_singl14cudaPitchedPtriiii,@function
        .size           _Z11print_singl14cudaPitchedPtriiii,(.L_x_33 - _Z11print_singl14cudaPitchedPtriiii)
        .other          _Z11print_singl14cudaPitchedPtriiii,@"STO_CUDA_ENTRY STV_DEFAULT"
_Z11print_singl14cudaPitchedPtriiii:
.text._Z11print_singl14cudaPitchedPtriiii:
[----:B------:R-:W0:Y:S08]  /*0000*/  LDC R1, c[0x0][0x37c] ;  /* 0x0000df00ff017b82 */ /* 0x000e300000000800 */
[----:B------:R-:W1:Y:S01]  /*0010*/  LDC.64 R14, c[0x0][0x3a0] ;  /* 0x0000e800ff0e7b82 */ /* 0x000e620000000a00 */
[----:B------:R-:W2:Y:S01]  /*0020*/  LDCU.64 UR4, c[0x0][0x358] ;  /* 0x00006b00ff0477ac */ /* 0x000ea20008000a00 */
[----:B0-----:R-:W-:Y:S01]  /*0030*/  IADD3 R1, PT, PT, R1, -0x18, RZ ;  /* 0xffffffe801017810 */ /* 0x001fe20007ffe0ff */
[----:B------:R-:W0:Y:S05]  /*0040*/  LDCU.64 UR6, c[0x4][0x8] ;  /* 0x01000100ff0677ac */ /* 0x000e2a0008000a00 */
[----:B------:R-:W3:Y:S08]  /*0050*/  LDC.64 R12, c[0x0][0x3a8] ;  /* 0x0000ea00ff0c7b82 */ /* 0x000ef00000000a00 */
[----:B------:R-:W4:Y:S08]  /*0060*/  LDC.64 R6, c[0x0][0x388] ;  /* 0x0000e200ff067b82 */ /* 0x000f300000000a00 */
[----:B------:R-:W5:Y:S01]  /*0070*/  LDC.64 R4, c[0x0][0x380] ;  /* 0x0000e000ff047b82 */ /* 0x000f620000000a00 */
[----:B-1----:R-:W-:-:S02]  /*0080*/  SHF.R.S32.HI R3, RZ, 0x1f, R15 ;  /* 0x0000001fff037819 */ /* 0x002fc4000001140f */
[----:B------:R-:W-:-:S05]  /*0090*/  MOV R2, R15 ;  /* 0x0000000f00027202 */ /* 0x000fca0000000f00 */
[----:B---3--:R-:W-:-:S04]  /*00a0*/  IMAD.WIDE R2, R13, R12, R2 ;  /* 0x0000000c0d027225 */ /* 0x008fc800078e0202 */
[----:B----4-:R-:W-:-:S04]  /*00b0*/  IMAD R0, R3, R6, RZ ;  /* 0x0000000603007224 */ /* 0x010fc800078e02ff */
[C---:B------:R-:W-:Y:S02]  /*00c0*/  IMAD R3, R2.reuse, R7, R0 ;  /* 0x0000000702037224 */ /* 0x040fe400078e0200 */
[----:B-----5:R-:W-:-:S05]  /*00d0*/  IMAD.WIDE.U32 R4, R2, R6, R4 ;  /* 0x0000000602047225 */ /* 0x020fca00078e0004 */
[----:B------:R-:W-:-:S03]  /*00e0*/  IADD3 R5, PT, PT, R5, R3, RZ ;  /* 0x0000000305057210 */ /* 0x000fc60007ffe0ff */
[----:B------:R-:W-:-:S06]  /*00f0*/  IMAD.WIDE R2, R14, 0x4, R4 ;  /* 0x000000040e027825 */ /* 0x000fcc00078e0204 */
[----:B--2---:R-:W2:Y:S01]  /*0100*/  LDG.E R2, desc[UR4][R2.64] ;  /* 0x0000000402027981 */ /* 0x004ea2000c1e1900 */
[----:B------:R-:W-:Y:S01]  /*0110*/  MOV R0, 0x0 ;  /* 0x0000000000007802 */ /* 0x000fe20000000f00 */
[----:B------:R-:W1:Y:S01]  /*0120*/  LDCU UR4, c[0x0][0x2f8] ;  /* 0x00005f00ff0477ac */ /* 0x000e620008000800 */
[----:B0-----:R-:W-:Y:S01]  /*0130*/  IMAD.U32 R4, RZ, RZ, UR6 ;  /* 0x00000006ff047e24 */ /* 0x001fe2000f8e00ff */
[----:B------:R0:W-:Y:S01]  /*0140*/  STL.64 [R1], R14 ;  /* 0x0000000e01007387 */ /* 0x0001e20000100a00 */
[----:B------:R0:W3:Y:S01]  /*0150*/  LDC.64 R10, c[0x4][R0] ;  /* 0x01000000000a7b82 */ /* 0x0000e20000000a00 */
[----:B------:R-:W4:Y:S01]  /*0160*/  LDCU UR5, c[0x0][0x2fc] ;  /* 0x00005f80ff0577ac */ /* 0x000f220008000800 */
[----:B------:R-:W-:Y:S01]  /*0170*/  MOV R5, UR7 ;  /* 0x0000000700057c02 */ /* 0x000fe20008000f00 */
[----:B------:R0:W-:Y:S01]  /*0180*/  STL [R1+0x8], R12 ;  /* 0x0000080c01007387 */ /* 0x0001e20000100800 */
[----:B-1----:R-:W-:-:S05]  /*0190*/  IADD3 R6, P0, PT, R1, UR4, RZ ;  /* 0x0000000401067c10 */ /* 0x002fca000ff1e0ff */
[----:B----4-:R-:W-:Y:S01]  /*01a0*/  IMAD.X R7, RZ, RZ, UR5, P0 ;  /* 0x00000005ff077e24 */ /* 0x010fe200080e06ff */
[----:B--2---:R-:W1:Y:S02]  /*01b0*/  F2F.F64.F32 R8, R2 ;  /* 0x0000000200087310 */ /* 0x004e640000201800 */
[----:B-1-3--:R0:W-:Y:S05]  /*01c0*/  STL.64 [R1+0x10], R8 ;  /* 0x0000100801007387 */ /* 0x00a1ea0000100a00 */
[----:B------:R-:W-:-:S07]  /*01d0*/  LEPC R20, `(.L_x_11) ;  /* 0x000000001014794e */ /* 0x000fce0000000000 */
[----:B0-----:R-:W-:Y:S05]  /*01e0*/  CALL.ABS.NOINC R10 ;  /* 0x000000000a007343 */ /* 0x001fea0003c00000 */
.L_x_11:
[----:B------:R-:W-:Y:S05]  /*01f0*/  EXIT ;  /* 0x000000000000794d */ /* 0x000fea0003800000 */
.L_x_12:
        /* <DEDUP_REMOVED lines=16> */
.L_x_33:


//--------------------- .text._Z6kernel14cudaPitchedPtriii --------------------------
	.section	.text._Z6kernel14cudaPitchedPtriii,"ax",@progbits
	.align	128
        .global         _Z6kernel14cudaPitchedPtriii
        .type           _Z6kernel14cudaPitchedPtriii,@function
        .size           _Z6kernel14cudaPitchedPtriii,(.L_x_34 - _Z6kernel14cudaPitchedPtriii)
        .other          _Z6kernel14cudaPitchedPtriii,@"STO_CUDA_ENTRY STV_DEFAULT"
_Z6kernel14cudaPitchedPtriii:
.text._Z6kernel14cudaPitchedPtriii:
[----:B------:R-:W-:Y:S08]  /*0000*/  LDC R1, c[0x0][0x37c] ;  /* 0x0000df00ff017b82 */ /* 0x000ff00000000800 */
[----:B------:R-:W0:Y:S01]  /*0010*/  LDC.64 R10, c[0x0][0x3a0] ;  /* 0x0000e800ff0a7b82 */ /* 0x000e220000000a00 */
[----:B------:R-:W0:Y:S02]  /*0020*/  LDCU UR4, c[0x0][0x3a8] ;  /* 0x00007500ff0477ac */ /* 0x000e240008000800 */
[----:B0-----:R-:W-:-:S04]  /*0030*/  VIMNMX3 R0, R11, UR4, R10, PT ;  /* 0x000000040b007c0f */ /* 0x001fc8000b80010a */
[----:B------:R-:W-:-:S13]  /*0040*/  ISETP.GE.AND P0, PT, R0, 0x1, PT ;  /* 0x000000010000780c */ /* 0x000fda0003f06270 */
[----:B------:R-:W-:Y:S05]  /*0050*/  @!P0 EXIT ;  /* 0x000000000000894d */ /* 0x000fea0003800000 */
[----:B------:R-:W0:Y:S01]  /*0060*/  LDC.64 R6, c[0x0][0x380] ;  /* 0x0000e000ff067b82 */ /* 0x000e220000000a00 */
[C---:B------:R-:W-:Y:S01]  /*0070*/  LOP3.LUT R23, R10.reuse, 0x7, RZ, 0xc0, !PT ;  /* 0x000000070a177812 */ /* 0x040fe200078ec0ff */
[----:B------:R-:W-:Y:S01]  /*0080*/  HFMA2 R11, -RZ, RZ, 0, 0 ;  /* 0x00000000ff0b7431 */ /* 0x000fe200000001ff */
[C---:B------:R-:W-:Y:S01]  /*0090*/  LOP3.LUT R12, R10.reuse, 0x3, RZ, 0xc0, !PT ;  /* 0x000000030a0c7812 */ /* 0x040fe200078ec0ff */
[----:B------:R-:W1:Y:S01]  /*00a0*/  LDCU.64 UR4, c[0x0][0x358] ;  /* 0x00006b00ff0477ac */ /* 0x000e620008000a00 */
[----:B------:R-:W-:Y:S02]  /*00b0*/  IADD3 R0, PT, PT, R23, -0x1, RZ ;  /* 0xffffffff17007810 */ /* 0x000fe40007ffe0ff */
[----:B------:R-:W-:Y:S02]  /*00c0*/  LOP3.LUT R24, R10, 0x1, RZ, 0xc0, !PT ;  /* 0x000000010a187812 */ /* 0x000fe400078ec0ff */
[----:B------:R-:W-:Y:S02]  /*00d0*/  ISETP.GE.U32.AND P1, PT, R0, 0x3, PT ;  /* 0x000000030000780c */ /* 0x000fe40003f26070 */
[----:B------:R-:W-:-:S02]  /*00e0*/  LOP3.LUT R0, R10, 0x7ffffffe, RZ, 0xc0, !PT ;  /* 0x7ffffffe0a007812 */ /* 0x000fc400078ec0ff */
[----:B------:R-:W-:Y:S02]  /*00f0*/  LOP3.LUT R10, R10, 0x7ffffff8, RZ, 0xc0, !PT ;  /* 0x7ffffff80a0a7812 */ /* 0x000fe400078ec0ff */
[----:B------:R-:W-:Y:S02]  /*0100*/  VIMNMX.U32 R12, PT, PT, R12, 0x2, PT ;  /* 0x000000020c0c7848 */ /* 0x000fe40003fe0000 */
[----:B0-----:R-:W-:-:S04]  /*0110*/  IADD3 R6, P0, PT, R6, 0x4, RZ ;  /* 0x0000000406067810 */ /* 0x001fc80007f1e0ff */
[----:B-1----:R-:W-:-:S09]  /*0120*/  IADD3.X R7, PT, PT, RZ, R7, RZ, P0, !PT ;  /* 0x00000007ff077210 */ /* 0x002fd200007fe4ff */
.L_x_26:
[----:B012---:R-:W0:Y:S01]  /*0130*/  LDC R2, c[0x0][0x3a4] ;  /* 0x0000e900ff027b82 */ /* 0x007e220000000800 */
[----:B------:R-:W1:Y:S01]  /*0140*/  LDCU UR6, c[0x0][0x3a8] ;  /* 0x00007500ff0677ac */ /* 0x000e620008000800 */
[----:B------:R-:W-:Y:S02]  /*0150*/  I2FP.F32.U32 R13, R11 ;  /* 0x0000000b000d7245 */ /* 0x000fe40000201000 */
[----:B------:R-:W-:-:S04]  /*0160*/  MOV R15, RZ ;  /* 0x000000ff000f7202 */ /* 0x000fc80000000f00 */
[----:B------:R-:W2:Y:S01]  /*0170*/  LDC R4, c[0x0][0x3a4] ;  /* 0x0000e900ff047b82 */ /* 0x000ea20000000800 */
[----:B0-----:R-:W-:Y:S01]  /*0180*/  SHF.R.S32.HI R2, RZ, 0x1f, R2 ;  /* 0x0000001fff027819 */ /* 0x001fe20000011402 */
[----:B--2---:R-:W-:-:S04]  /*0190*/  IMAD.WIDE.U32 R4, R11, R4, RZ ;  /* 0x000000040b047225 */ /* 0x004fc800078e00ff */
[C---:B------:R-:W-:Y:S01]  /*01a0*/  IMAD R14, R11.reuse, R2, R5 ;  /* 0x000000020b0e7224 */ /* 0x040fe200078e0205 */
[----:B------:R-:W-:-:S04]  /*01b0*/  IADD3 R11, PT, PT, R11, 0x1, RZ ;  /* 0x000000010b0b7810 */ /* 0x000fc80007ffe0ff */
[----:B-1----:R-:W-:-:S13]  /*01c0*/  ISETP.NE.AND P2, PT, R11, UR6, PT ;  /* 0x000000060b007c0c */ /* 0x002fda000bf45270 */
.L_x_25:
[----:B0-----:R-:W0:Y:S01]  /*01d0*/  LDC.64 R8, c[0x0][0x388] ;  /* 0x0000e200ff087b82 */ /* 0x001e220000000a00 */
[----:B-1----:R-:W1:Y:S01]  /*01e0*/  LDCU UR6, c[0x0][0x3a4] ;  /* 0x00007480ff0677ac */ /* 0x002e620008000800 */
[C---:B------:R-:W-:Y:S02]  /*01f0*/  IADD3 R19, P0, PT, R15.reuse, R4, RZ ;  /* 0x000000040f137210 */ /* 0x040fe40007f1e0ff */
[----:B------:R-:W-:Y:S02]  /*0200*/  MOV R16, R15 ;  /* 0x0000000f00107202 */ /* 0x000fe40000000f00 */
[----:B--2---:R-:W-:Y:S02]  /*0210*/  IADD3.X R17, PT, PT, RZ, R14, RZ, P0, !PT ;  /* 0x0000000eff117210 */ /* 0x004fe400007fe4ff */
[----:B------:R-:W2:Y:S01]  /*0220*/  LDC.64 R2, c[0x0][0x380] ;  /* 0x0000e000ff027b82 */ /* 0x000ea20000000a00 */
[C---:B------:R-:W-:Y:S02]  /*0230*/  ISETP.NE.AND P0, PT, R15.reuse, RZ, PT ;  /* 0x000000ff0f00720c */ /* 0x040fe40003f05270 */
[----:B------:R-:W-:-:S04]  /*0240*/  IADD3 R15, PT, PT, R15, 0x1, RZ ;  /* 0x000000010f0f7810 */ /* 0x000fc80007ffe0ff */
[----:B-1----:R-:W-:Y:S01]  /*0250*/  ISETP.NE.AND P3, PT, R15, UR6, PT ;  /* 0x000000060f007c0c */ /* 0x002fe2000bf65270 */
[----:B0-----:R-:W-:-:S04]  /*0260*/  IMAD R18, R17, R8, RZ ;  /* 0x0000000811127224 */ /* 0x001fc800078e02ff */
[C---:B------:R-:W-:Y:S02]  /*0270*/  IMAD R17, R19.reuse, R9, R18 ;  /* 0x0000000913117224 */ /* 0x040fe400078e0212 */
[----:B--2---:R-:W-:-:S05]  /*0280*/  IMAD.WIDE.U32 R2, R19, R8, R2 ;  /* 0x0000000813027225 */ /* 0x004fca00078e0002 */
[----:B------:R-:W-:Y:S01]  /*0290*/  IADD3 R3, PT, PT, R3, R17, RZ ;  /* 0x0000001103037210 */ /* 0x000fe20007ffe0ff */
[----:B------:R-:W-:Y:S06]  /*02a0*/  @!P0 BRA `(.L_x_13) ;  /* 0x0000000c00a08947 */ /* 0x000fec0003800000 */
[----:B------:R-:W0:Y:S01]  /*02b0*/  LDCU UR6, c[0x0][0x3a0] ;  /* 0x00007400ff0677ac */ /* 0x000e220008000800 */
[----:B------:R-:W-:Y:S01]  /*02c0*/  HFMA2 R9, -RZ, RZ, 0, 0 ;  /* 0x00000000ff097431 */ /* 0x000fe200000001ff */
[----:B------:R-:W-:Y:S01]  /*02d0*/  I2FP.F32.U32 R16, R16 ;  /* 0x0000001000107245 */ /* 0x000fe20000201000 */
[----:B0-----:R-:W-:-:S09]  /*02e0*/  UISETP.NE.AND UP0, UPT, UR6, 0x1, UPT ;  /* 0x000000010600788c */ /* 0x001fd2000bf05270 */
[----:B------:R-:W-:Y:S05]  /*02f0*/  BRA.U !UP0, `(.L_x_14) ;  /* 0x0000000908647547 */ /* 0x000fea000b800000 */
[----:B------:R-:W-:Y:S01]  /*0300*/  IMAD.WIDE.U32 R8, R19, R8, R6 ;  /* 0x0000000813087225 */ /* 0x000fe200078e0006 */
[----:B------:R-:W-:Y:S02]  /*0310*/  FSETP.NAN.AND P0, PT, |R16|, |R16|, PT ;  /* 0x400000101000720b */ /* 0x000fe40003f08200 */
[----:B------:R-:W-:Y:S02]  /*0320*/  MOV R18, 0x1 ;  /* 0x0000000100127802 */ /* 0x000fe40000000f00 */
[----:B------:R-:W-:Y:S02]  /*0330*/  IADD3 R9, PT, PT, R17, R9, RZ ;  /* 0x0000000911097210 */ /* 0x000fe40007ffe0ff */
[----:B------:R-:W-:-:S07]  /*0340*/  IADD3 R17, PT, PT, -R0, RZ, RZ ;  /* 0x000000ff00117210 */ /* 0x000fce0007ffe1ff */
.L_x_19:
[----:B------:R-:W-:-:S04]  /*0350*/  IADD3 R19, PT, PT, R18, -0x1, RZ ;  /* 0xffffffff12137810 */ /* 0x000fc80007ffe0ff */
[----:B------:R-:W-:-:S04]  /*0360*/  I2FP.F32.U32 R19, R19 ;  /* 0x0000001300137245 */ /* 0x000fc80000201000 */
[----:B------:R-:W-:-:S13]  /*0370*/  FSETP.NAN.OR P4, PT, |R19|, |R19|, P0 ;  /* 0x400000131300720b */ /* 0x000fda0000788600 */
[----:B------:R-:W-:Y:S05]  /*0380*/  @P4 BRA `(.L_x_15) ;  /* 0x0000000000fc4947 */ /* 0x000fea0003800000 */
[C---:B------:R-:W-:Y:S01]  /*0390*/  FMUL R20, |R19|.reuse, 16777216 ;  /* 0x4b80000013147820 */ /* 0x040fe20000400200 */
[----:B------:R-:W-:-:S04]  /*03a0*/  FSETP.GEU.AND P4, PT, |R19|, 1.175494350822287508e-38, PT ;  /* 0x008000001300780b */ /* 0x000fc80003f8e200 */
[----:B------:R-:W-:-:S04]  /*03b0*/  FSEL R20, R20, |R19|, !P4 ;  /* 0x4000001314147208 */ /* 0x000fc80006000000 */
[----:B------:R-:W-:-:S04]  /*03c0*/  IADD3 R21, PT, PT, R20, -0x3f3504f3, RZ ;  /* 0xc0cafb0d14157810 */ /* 0x000fc80007ffe0ff */
[----:B------:R-:W-:-:S04]  /*03d0*/  LOP3.LUT R21, R21, 0xff800000, RZ, 0xc0, !PT ;  /* 0xff80000015157812 */ /* 0x000fc800078ec0ff */
[-C--:B------:R-:W-:Y:S02]  /*03e0*/  IADD3 R20, PT, PT, R20, -R21.reuse, RZ ;  /* 0x8000001514147210 */ /* 0x080fe40007ffe0ff */
[----:B------:R-:W-:-:S03]  /*03f0*/  I2FP.F32.S32 R21, R21 ;  /* 0x0000001500157245 */ /* 0x000fc60000201400 */
[C---:B------:R-:W-:Y:S01]  /*0400*/  FADD R27, R20.reuse, 1 ;  /* 0x3f800000141b7421 */ /* 0x040fe20000000000 */
[----:B------:R-:W-:-:S03]  /*0410*/  FADD R25, R20, -1 ;  /* 0xbf80000014197421 */ /* 0x000fc60000000000 */
[----:B------:R-:W0:Y:S01]  /*0420*/  MUFU.RCP R22, R27 ;  /* 0x0000001b00167308 */ /* 0x000e220000001000 */
[----:B------:R-:W-:-:S04]  /*0430*/  FADD R29, R25, R25 ;  /* 0x00000019191d7221 */ /* 0x000fc80000000000 */
[----:B0-----:R-:W-:-:S04]  /*0440*/  FMUL R20, R22, R29 ;  /* 0x0000001d16147220 */ /* 0x001fc80000400000 */
[----:B------:R-:W-:-:S04]  /*0450*/  FADD R26, R25, -R20 ;  /* 0x80000014191a7221 */ /* 0x000fc80000000000 */
[----:B------:R-:W-:-:S04]  /*0460*/  FADD R26, R26, R26 ;  /* 0x0000001a1a1a7221 */ /* 0x000fc80000000000 */
[----:B------:R-:W-:Y:S01]  /*0470*/  FFMA R25, R25, -R20, R26 ;  /* 0x8000001419197223 */ /* 0x000fe2000000001a */
[----:B------:R-:W-:-:S03]  /*0480*/  FSEL R26, RZ, -24, P4 ;  /* 0xc1c00000ff1a7808 */ /* 0x000fc60002000000 */
[----:B------:R-:W-:Y:S01]  /*0490*/  FMUL R22, R22, R25 ;  /* 0x0000001916167220 */ /* 0x000fe20000400000 */
[----:B------:R-:W-:Y:S01]  /*04a0*/  FMUL R25, R20, R20 ;  /* 0x0000001414197220 */ /* 0x000fe20000400000 */
[----:B------:R-:W-:Y:S01]  /*04b0*/  FFMA R21, R21, 1.1920928955078125e-07, R26 ;  /* 0x3400000015157823 */ /* 0x000fe2000000001a */
[----:B------:R-:W-:-:S05]  /*04c0*/  MOV R26, 0x3a2c32e4 ;  /* 0x3a2c32e4001a7802 */ /* 0x000fca0000000f00 */
[----:B------:R-:W-:-:S04]  /*04d0*/  FFMA R26, R25, R26, 0.0032181653659790754318 ;  /* 0x3b52e7db191a7423 */ /* 0x000fc8000000001a */
[----:B------:R-:W-:-:S04]  /*04e0*/  FFMA R26, R25, R26, 0.018033718690276145935 ;  /* 0x3c93bb73191a7423 */ /* 0x000fc8000000001a */
[----:B------:R-:W-:-:S04]  /*04f0*/  FFMA R26, R25, R26, 0.12022458761930465698 ;  /* 0x3df6384f191a7423 */ /* 0x000fc8000000001a */
[----:B------:R-:W-:Y:S01]  /*0500*/  FMUL R25, R25, R26 ;  /* 0x0000001a19197220 */ /* 0x000fe20000400000 */
[----:B------:R-:W-:-:S04]  /*0510*/  FFMA R26, R20, 1.4426950216293334961, R21 ;  /* 0x3fb8aa3b141a7823 */ /* 0x000fc80000000015 */
[----:B------:R-:W-:-:S04]  /*0520*/  FADD R21, R21, -R26 ;  /* 0x8000001a15157221 */ /* 0x000fc80000000000 */
[----:B------:R-:W-:-:S04]  /*0530*/  FFMA R21, R20, 1.4426950216293334961, R21 ;  /* 0x3fb8aa3b14157823 */ /* 0x000fc80000000015 */
[----:B------:R-:W-:-:S04]  /*0540*/  FFMA R21, R22, 1.4426950216293334961, R21 ;  /* 0x3fb8aa3b16157823 */ /* 0x000fc80000000015 */
[----:B------:R-:W-:Y:S01]  /*0550*/  FFMA R28, R20, 1.9251366722983220825e-08, R21 ;  /* 0x32a55e34141c7823 */ /* 0x000fe20000000015 */
[----:B------:R-:W-:-:S04]  /*0560*/  FMUL R21, R25, 3 ;  /* 0x4040000019157820 */ /* 0x000fc80000400000 */
[----:B------:R-:W-:-:S04]  /*0570*/  FFMA R28, R22, R21, R28 ;  /* 0x00000015161c7223 */ /* 0x000fc8000000001c */
[----:B------:R-:W-:-:S04]  /*0580*/  FFMA R25, R20, R25, R28 ;  /* 0x0000001914197223 */ /* 0x000fc8000000001c */
[----:B------:R-:W-:-:S04]  /*0590*/  FADD R27, R26, R25 ;  /* 0x000000191a1b7221 */ /* 0x000fc80000000000 */
[----:B------:R-:W-:Y:S01]  /*05a0*/  FMUL R21, R16, R27 ;  /* 0x0000001b10157220 */ /* 0x000fe20000400000 */
[----:B------:R-:W-:-:S03]  /*05b0*/  FADD R26, -R26, R27 ;  /* 0x0000001b1a1a7221 */ /* 0x000fc60000000100 */
[----:B------:R-:W0:Y:S01]  /*05c0*/  FRND R20, R21 ;  /* 0x0000001500147307 */ /* 0x000e220000201000 */
[----:B------:R-:W-:Y:S01]  /*05d0*/  FADD R26, R25, -R26 ;  /* 0x8000001a191a7221 */ /* 0x000fe20000000000 */
[C---:B------:R-:W-:Y:S01]  /*05e0*/  FFMA R27, R16.reuse, R27, -R21 ;  /* 0x0000001b101b7223 */ /* 0x040fe20000000815 */
[----:B------:R-:W-:Y:S01]  /*05f0*/  HFMA2 R25, -RZ, RZ, 0.64013671875, -15.109375 ;  /* 0x391fcb8eff197431 */ /* 0x000fe200000001ff */
[C---:B------:R-:W-:Y:S02]  /*0600*/  FSETP.GT.AND P5, PT, |R21|.reuse, 152, PT ;  /* 0x431800001500780b */ /* 0x040fe40003fa4200 */
[----:B------:R-:W-:Y:S01]  /*0610*/  FFMA R27, R16, R26, R27 ;  /* 0x0000001a101b7223 */ /* 0x000fe2000000001b */
[C---:B------:R-:W-:Y:S01]  /*0620*/  FSETP.GEU.AND P4, PT, R21.reuse, RZ, PT ;  /* 0x000000ff1500720b */ /* 0x040fe20003f8e000 */
[----:B0-----:R-:W-:Y:S01]  /*0630*/  FADD R22, R21, -R20 ;  /* 0x8000001415167221 */ /* 0x001fe20000000000 */
[----:B------:R-:W-:Y:S02]  /*0640*/  FSETP.GT.AND P6, PT, R20, RZ, PT ;  /* 0x000000ff1400720b */ /* 0x000fe40003fc4000 */
[----:B------:R0:W1:Y:S01]  /*0650*/  F2I.NTZ R20, R21 ;  /* 0x0000001500147305 */ /* 0x0000620000203100 */
[----:B------:R-:W-:-:S04]  /*0660*/  FADD R22, R22, R27 ;  /* 0x0000001b16167221 */ /* 0x000fc80000000000 */
[----:B------:R-:W-:-:S04]  /*0670*/  FFMA R25, R22, R25, 0.0013391353422775864601 ;  /* 0x3aaf85ed16197423 */ /* 0x000fc80000000019 */
[C---:B------:R-:W-:Y:S01]  /*0680*/  FFMA R25, R22.reuse, R25, 0.0096188392490148544312 ;  /* 0x3c1d985616197423 */ /* 0x040fe20000000019 */
[----:B0-----:R-:W-:Y:S02]  /*0690*/  FSEL R21, RZ, +INF , !P4 ;  /* 0x7f800000ff157808 */ /* 0x001fe40006000000 */
[----:B------:R-:W-:Y:S01]  /*06a0*/  FSETP.NEU.AND P4, PT, |R19|, +INF , PT ;  /* 0x7f8000001300780b */ /* 0x000fe20003f8d200 */
[----:B------:R-:W-:-:S04]  /*06b0*/  FFMA R25, R22, R25, 0.055503588169813156128 ;  /* 0x3d6357bb16197423 */ /* 0x000fc80000000019 */
[----:B------:R-:W-:-:S04]  /*06c0*/  FFMA R25, R22, R25, 0.24022644758224487305 ;  /* 0x3e75fdec16197423 */ /* 0x000fc80000000019 */
[----:B------:R-:W-:Y:S01]  /*06d0*/  FFMA R27, R22, R25, 0.69314718246459960938 ;  /* 0x3f317218161b7423 */ /* 0x000fe20000000019 */
[----:B------:R-:W-:Y:S02]  /*06e0*/  SEL R25, RZ, 0x83000000, P6 ;  /* 0x83000000ff197807 */ /* 0x000fe40003000000 */
[----:B------:R-:W-:Y:S01]  /*06f0*/  ISETP.NE.AND P6, PT, R18, 0x1, PT ;  /* 0x000000011200780c */ /* 0x000fe20003fc5270 */
[----:B------:R-:W-:Y:S01]  /*0700*/  FFMA R27, R22, R27, 1 ;  /* 0x3f800000161b7423 */ /* 0x000fe2000000001b */
[----:B------:R-:W-:Y:S02]  /*0710*/  IADD3 R22, PT, PT, R25, 0x7f000000, RZ ;  /* 0x7f00000019167810 */ /* 0x000fe40007ffe0ff */
[----:B-1----:R-:W-:-:S03]  /*0720*/  LEA R20, R20, -R25, 0x17 ;  /* 0x8000001914147211 */ /* 0x002fc600078eb8ff */
[----:B------:R-:W-:-:S04]  /*0730*/  FMUL R27, R22, R27 ;  /* 0x0000001b161b7220 */ /* 0x000fc80000400000 */
[----:B------:R-:W-:Y:S01]  /*0740*/  @!P5 FMUL R21, R20, R27 ;  /* 0x0000001b1415d220 */ /* 0x000fe20000400000 */
[----:B------:R-:W-:-:S05]  /*0750*/  FADD R20, R19, R19 ;  /* 0x0000001313147221 */ /* 0x000fca0000000000 */
[----:B------:R-:W-:Y:S01]  /*0760*/  @P6 FSEL R20, R20, R21, !P4 ;  /* 0x0000001514146208 */ /* 0x000fe20006000000 */
[----:B------:R-:W-:Y:S06]  /*0770*/  BRA `(.L_x_16) ;  /* 0x0000000000047947 */ /* 0x000fec0003800000 */
.L_x_15:
[----:B------:R-:W-:-:S07]  /*0780*/  FADD R20, R16, R19 ;  /* 0x0000001310147221 */ /* 0x000fce0000000000 */
.L_x_16:
[----:B------:R-:W-:Y:S01]  /*0790*/  ISETP.NE.AND P4, PT, R18, 0x1, PT ;  /* 0x000000011200780c */ /* 0x000fe20003f85270 */
[----:B------:R-:W-:Y:S01]  /*07a0*/  FADD R19, R13, R20 ;  /* 0x000000140d137221 */ /* 0x000fe20000000000 */
[----:B------:R-:W-:-:S04]  /*07b0*/  MOV R20, 0x3f800000 ;  /* 0x3f80000000147802 */ /* 0x000fc80000000f00 */
[----:B------:R0:W-:Y:S07]  /*07c0*/  STG.E desc[UR4][R8.64+-0x4], R19 ;  /* 0xfffffc1308007986 */ /* 0x0001ee000c101904 */
[----:B------:R-:W-:Y:S05]  /*07d0*/  @!P4 BRA `(.L_x_17) ;  /* 0x000000040008c947 */ /* 0x000fea0003800000 */
[----:B0-----:R-:W-:-:S04]  /*07e0*/  I2FP.F32.U32 R19, R18 ;  /* 0x0000001200137245 */ /* 0x001fc80000201000 */
        /* <DEDUP_REMOVED lines=49> */
[----:B------:R-:W-:Y:S01]  /*0b00*/  FFMA R25, R22, R25, 0.0096188392490148544312 ;  /* 0x3c1d985616197423 */ /* 0x000fe20000000019 */
[----:B0-----:R-:W-:-:S03]  /*0b10*/  FSEL R21, RZ, +INF , !P5 ;  /* 0x7f800000ff157808 */ /* 0x001fc60006800000 */
[----:B------:R-:W-:-:S04]  /*0b20*/  FFMA R25, R22, R25, 0.055503588169813156128 ;  /* 0x3d6357bb16197423 */ /* 0x000fc80000000019 */
[----:B------:R-:W-:-:S04]  /*0b30*/  FFMA R25, R22, R25, 0.24022644758224487305 ;  /* 0x3e75fdec16197423 */ /* 0x000fc80000000019 */
[C---:B------:R-:W-:Y:S01]  /*0b40*/  FFMA R27, R22.reuse, R25, 0.69314718246459960938 ;  /* 0x3f317218161b7423 */ /* 0x040fe20000000019 */
[----:B------:R-:W-:Y:S02]  /*0b50*/  SEL R25, RZ, 0x83000000, P6 ;  /* 0x83000000ff197807 */ /* 0x000fe40003000000 */
[----:B------:R-:W-:Y:S01]  /*0b60*/  FSETP.NEU.AND P6, PT, |R19|, +INF , PT ;  /* 0x7f8000001300780b */ /* 0x000fe20003fcd200 */
[----:B------:R-:W-:Y:S01]  /*0b70*/  FFMA R27, R22, R27, 1 ;  /* 0x3f800000161b7423 */ /* 0x000fe2000000001b */
[----:B------:R-:W-:Y:S02]  /*0b80*/  IADD3 R22, PT, PT, R25, 0x7f000000, RZ ;  /* 0x7f00000019167810 */ /* 0x000fe40007ffe0ff */
[----:B-1----:R-:W-:-:S03]  /*0b90*/  LEA R20, R20, -R25, 0x17 ;  /* 0x8000001914147211 */ /* 0x002fc600078eb8ff */
[----:B------:R-:W-:-:S04]  /*0ba0*/  FMUL R27, R22, R27 ;  /* 0x0000001b161b7220 */ /* 0x000fc80000400000 */
[----:B------:R-:W-:Y:S02]  /*0bb0*/  @!P4 FMUL R21, R20, R27 ;  /* 0x0000001b1415c220 */ /* 0x000fe40000400000 */
[----:B------:R-:W-:-:S05]  /*0bc0*/  @!P6 FADD R21, R19, R19 ;  /* 0x000000131315e221 */ /* 0x000fca0000000000 */
[----:B------:R-:W-:Y:S01]  /*0bd0*/  MOV R20, R21 ;  /* 0x0000001500147202 */ /* 0x000fe20000000f00 */
[----:B------:R-:W-:Y:S06]  /*0be0*/  BRA `(.L_x_17) ;  /* 0x0000000000047947 */ /* 0x000fec0003800000 */
.L_x_18:
[----:B------:R-:W-:-:S07]  /*0bf0*/  FADD R20, R16, R19 ;  /* 0x0000001310147221 */ /* 0x000fce0000000000 */
.L_x_17:
[----:B------:R-:W-:Y:S01]  /*0c00*/  IADD3 R17, PT, PT, R17, 0x2, RZ ;  /* 0x0000000211117810 */ /* 0x000fe20007ffe0ff */
[----:B0-----:R-:W-:Y:S01]  /*0c10*/  FADD R19, R13, R20 ;  /* 0x000000140d137221 */ /* 0x001fe20000000000 */
[----:B------:R-:W-:Y:S02]  /*0c20*/  IADD3 R18, PT, PT, R18, 0x2, RZ ;  /* 0x0000000212127810 */ /* 0x000fe40007ffe0ff */
[----:B------:R-:W-:Y:S02]  /*0c30*/  ISETP.NE.AND P4, PT, R17, RZ, PT ;  /* 0x000000ff1100720c */ /* 0x000fe40003f85270 */
[----:B------:R0:W-:Y:S02]  /*0c40*/  STG.E desc[UR4][R8.64], R19 ;  /* 0x0000001308007986 */ /* 0x0001e4000c101904 */
[----:B0-----:R-:W-:-:S04]  /*0c50*/  IADD3 R8, P5, PT, R8, 0x8, RZ ;  /* 0x0000000808087810 */ /* 0x001fc80007fbe0ff */
[----:B------:R-:W-:-:S05]  /*0c60*/  IADD3.X R9, PT, PT, RZ, R9, RZ, P5, !PT ;  /* 0x00000009ff097210 */ /* 0x000fca0002ffe4ff */
[----:B------:R-:W-:Y:S05]  /*0c70*/  @P4 BRA `(.L_x_19) ;  /* 0xfffffff400b44947 */ /* 0x000fea000383ffff */
[----:B------:R-:W-:-:S07]  /*0c80*/  MOV R9, R0 ;  /* 0x0000000000097202 */ /* 0x000fce0000000f00 */
.L_x_14:
[----:B------:R-:W-:-:S13]  /*0c90*/  ISETP.NE.AND P0, PT, R24, RZ, PT ;  /* 0x000000ff1800720c */ /* 0x000fda0003f05270 */
[----:B------:R-:W-:Y:S05]  /*0ca0*/  @!P0 BRA `(.L_x_20) ;  /* 0x0000000400b88947 */ /* 0x000fea0003800000 */
[----:B------:R-:W-:Y:S02]  /*0cb0*/  FSETP.NAN.AND P0, PT, |R16|, |R16|, PT ;  /* 0x400000101000720b */ /* 0x000fe40003f08200 */
[----:B------:R-:W-:-:S04]  /*0cc0*/  I2FP.F32.U32 R17, R9 ;  /* 0x0000000900117245 */ /* 0x000fc80000201000 */
[----:B------:R-:W-:-:S13]  /*0cd0*/  FSETP.NAN.OR P0, PT, |R17|, |R17|, P0 ;  /* 0x400000111100720b */ /* 0x000fda0000708600 */
[----:B------:R-:W-:Y:S05]  /*0ce0*/  @P0 BRA `(.L_x_21) ;  /* 0x0000000000fc0947 */ /* 0x000fea0003800000 */
[C---:B------:R-:W-:Y:S01]  /*0cf0*/  FMUL R8, |R17|.reuse, 16777216 ;  /* 0x4b80000011087820 */ /* 0x040fe20000400200 */
[----:B------:R-:W-:Y:S01]  /*0d00*/  FSETP.GEU.AND P0, PT, |R17|, 1.175494350822287508e-38, PT ;  /* 0x008000001100780b */ /* 0x000fe20003f0e200 */
[----:B------:R-:W-:-:S03]  /*0d10*/  HFMA2 R27, -RZ, RZ, 0.771484375, 0.21533203125 ;  /* 0x3a2c32e4ff1b7431 */ /* 0x000fc600000001ff */
[----:B------:R-:W-:Y:S02]  /*0d20*/  FSEL R8, R8, |R17|, !P0 ;  /* 0x4000001108087208 */ /* 0x000fe40004000000 */
[----:B------:R-:W-:Y:S02]  /*0d30*/  FSEL R20, RZ, -24, P0 ;  /* 0xc1c00000ff147808 */ /* 0x000fe40000000000 */
[----:B------:R-:W-:-:S04]  /*0d40*/  IADD3 R18, PT, PT, R8, -0x3f3504f3, RZ ;  /* 0xc0cafb0d08127810 */ /* 0x000fc80007ffe0ff */
[----:B------:R-:W-:-:S04]  /*0d50*/  LOP3.LUT R21, R18, 0xff800000, RZ, 0xc0, !PT ;  /* 0xff80000012157812 */ /* 0x000fc800078ec0ff */
[-C--:B------:R-:W-:Y:S02]  /*0d60*/  IADD3 R19, PT, PT, R8, -R21.reuse, RZ ;  /* 0x8000001508137210 */ /* 0x080fe40007ffe0ff */
[----:B------:R-:W-:-:S03]  /*0d70*/  I2FP.F32.S32 R21, R21 ;  /* 0x0000001500157245 */ /* 0x000fc60000201400 */
[C---:B------:R-:W-:Y:S01]  /*0d80*/  FADD R8, R19.reuse, 1 ;  /* 0x3f80000013087421 */ /* 0x040fe20000000000 */
[----:B------:R-:W-:Y:S01]  /*0d90*/  FADD R19, R19, -1 ;  /* 0xbf80000013137421 */ /* 0x000fe20000000000 */
[----:B------:R-:W-:-:S03]  /*0da0*/  FFMA R21, R21, 1.1920928955078125e-07, R20 ;  /* 0x3400000015157823 */ /* 0x000fc60000000014 */
[----:B------:R-:W-:Y:S01]  /*0db0*/  FADD R25, R19, R19 ;  /* 0x0000001313197221 */ /* 0x000fe20000000000 */
[----:B------:R-:W0:Y:S03]  /*0dc0*/  MUFU.RCP R8, R8 ;  /* 0x0000000800087308 */ /* 0x000e260000001000 */
[----:B0-----:R-:W-:-:S04]  /*0dd0*/  FMUL R18, R8, R25 ;  /* 0x0000001908127220 */ /* 0x001fc80000400000 */
[----:B------:R-:W-:Y:S01]  /*0de0*/  FADD R22, R19, -R18 ;  /* 0x8000001213167221 */ /* 0x000fe20000000000 */
[----:B------:R-:W-:-:S03]  /*0df0*/  FMUL R20, R18, R18 ;  /* 0x0000001212147220 */ /* 0x000fc60000400000 */
[----:B------:R-:W-:Y:S01]  /*0e00*/  FADD R22, R22, R22 ;  /* 0x0000001616167221 */ /* 0x000fe20000000000 */
[----:B------:R-:W-:-:S03]  /*0e10*/  FFMA R27, R20, R27, 0.0032181653659790754318 ;  /* 0x3b52e7db141b7423 */ /* 0x000fc6000000001b */
[----:B------:R-:W-:Y:S01]  /*0e20*/  FFMA R25, R19, -R18, R22 ;  /* 0x8000001213197223 */ /* 0x000fe20000000016 */
[----:B------:R-:W-:Y:S01]  /*0e30*/  FFMA R19, R18, 1.4426950216293334961, R21 ;  /* 0x3fb8aa3b12137823 */ /* 0x000fe20000000015 */
[----:B------:R-:W-:Y:S02]  /*0e40*/  FFMA R27, R20, R27, 0.018033718690276145935 ;  /* 0x3c93bb73141b7423 */ /* 0x000fe4000000001b */
[----:B------:R-:W-:Y:S01]  /*0e50*/  FMUL R8, R8, R25 ;  /* 0x0000001908087220 */ /* 0x000fe20000400000 */
[----:B------:R-:W-:Y:S01]  /*0e60*/  FADD R21, R21, -R19 ;  /* 0x8000001315157221 */ /* 0x000fe20000000000 */
[----:B------:R-:W-:-:S03]  /*0e70*/  FFMA R27, R20, R27, 0.12022458761930465698 ;  /* 0x3df6384f141b7423 */ /* 0x000fc6000000001b */
[----:B------:R-:W-:Y:S01]  /*0e80*/  FFMA R21, R18, 1.4426950216293334961, R21 ;  /* 0x3fb8aa3b12157823 */ /* 0x000fe20000000015 */
[----:B------:R-:W-:-:S03]  /*0e90*/  FMUL R27, R20, R27 ;  /* 0x0000001b141b7220 */ /* 0x000fc60000400000 */
[----:B------:R-:W-:-:S04]  /*0ea0*/  FFMA R21, R8, 1.4426950216293334961, R21 ;  /* 0x3fb8aa3b08157823 */ /* 0x000fc80000000015 */
[----:B------:R-:W-:Y:S01]  /*0eb0*/  FFMA R25, R18, 1.9251366722983220825e-08, R21 ;  /* 0x32a55e3412197823 */ /* 0x000fe20000000015 */
[----:B------:R-:W-:-:S04]  /*0ec0*/  FMUL R21, R27, 3 ;  /* 0x404000001b157820 */ /* 0x000fc80000400000 */
[----:B------:R-:W-:Y:S01]  /*0ed0*/  FFMA R8, R8, R21, R25 ;  /* 0x0000001508087223 */ /* 0x000fe20000000019 */
[----:B------:R-:W-:-:S03]  /*0ee0*/  MOV R25, 0x391fcb8e ;  /* 0x391fcb8e00197802 */ /* 0x000fc60000000f00 */
[----:B------:R-:W-:-:S04]  /*0ef0*/  FFMA R18, R18, R27, R8 ;  /* 0x0000001b12127223 */ /* 0x000fc80000000008 */
[----:B------:R-:W-:-:S04]  /*0f00*/  FADD R20, R19, R18 ;  /* 0x0000001213147221 */ /* 0x000fc80000000000 */
[----:B------:R-:W-:Y:S01]  /*0f10*/  FMUL R21, R16, R20 ;  /* 0x0000001410157220 */ /* 0x000fe20000400000 */
[----:B------:R-:W-:-:S03]  /*0f20*/  FADD R19, -R19, R20 ;  /* 0x0000001413137221 */ /* 0x000fc60000000100 */
[----:B------:R-:W0:Y:S01]  /*0f30*/  FRND R8, R21 ;  /* 0x0000001500087307 */ /* 0x000e220000201000 */
[----:B------:R-:W-:Y:S01]  /*0f40*/  FADD R18, R18, -R19 ;  /* 0x8000001312127221 */ /* 0x000fe20000000000 */
[C---:B------:R-:W-:Y:S01]  /*0f50*/  FFMA R19, R16.reuse, R20, -R21 ;  /* 0x0000001410137223 */ /* 0x040fe20000000815 */
[C---:B------:R-:W-:Y:S02]  /*0f60*/  FSETP.GT.AND P0, PT, |R21|.reuse, 152, PT ;  /* 0x431800001500780b */ /* 0x040fe40003f04200 */
[C---:B------:R-:W-:Y:S01]  /*0f70*/  FSETP.GEU.AND P5, PT, R21.reuse, RZ, PT ;  /* 0x000000ff1500720b */ /* 0x040fe20003fae000 */
[----:B------:R-:W-:Y:S01]  /*0f80*/  FFMA R19, R16, R18, R19 ;  /* 0x0000001210137223 */ /* 0x000fe20000000013 */
[----:B0-----:R-:W-:Y:S01]  /*0f90*/  FADD R16, R21, -R8 ;  /* 0x8000000815107221 */ /* 0x001fe20000000000 */
[----:B------:R-:W-:-:S03]  /*0fa0*/  FSETP.GT.AND P4, PT, R8, RZ, PT ;  /* 0x000000ff0800720b */ /* 0x000fc60003f84000 */
[----:B------:R-:W-:Y:S01]  /*0fb0*/  FADD R16, R16, R19 ;  /* 0x0000001310107221 */ /* 0x000fe20000000000 */
[----:B------:R-:W-:Y:S02]  /*0fc0*/  SEL R8, RZ, 0x83000000, P4 ;  /* 0x83000000ff087807 */ /* 0x000fe40002000000 */
[----:B------:R-:W-:Y:S01]  /*0fd0*/  ISETP.NE.AND P4, PT, R9, RZ, PT ;  /* 0x000000ff0900720c */ /* 0x000fe20003f85270 */
[----:B------:R-:W-:Y:S01]  /*0fe0*/  FFMA R19, R16, R25, 0.0013391353422775864601 ;  /* 0x3aaf85ed10137423 */ /* 0x000fe20000000019 */
[----:B------:R-:W-:-:S03]  /*0ff0*/  IADD3 R18, PT, PT, R8, 0x7f000000, RZ ;  /* 0x7f00000008127810 */ /* 0x000fc60007ffe0ff */
[C---:B------:R-:W-:Y:S02]  /*1000*/  FFMA R25, R16.reuse, R19, 0.0096188392490148544312 ;  /* 0x3c1d985610197423 */ /* 0x040fe40000000013 */
[----:B------:R-:W0:Y:S02]  /*1010*/  F2I.NTZ R19, R21 ;  /* 0x0000001500137305 */ /* 0x000e240000203100 */
[----:B------:R-:W-:-:S04]  /*1020*/  FFMA R25, R16, R25, 0.055503588169813156128 ;  /* 0x3d6357bb10197423 */ /* 0x000fc80000000019 */
[----:B------:R-:W-:-:S04]  /*1030*/  FFMA R25, R16, R25, 0.24022644758224487305 ;  /* 0x3e75fdec10197423 */ /* 0x000fc80000000019 */
[----:B------:R-:W-:-:S04]  /*1040*/  FFMA R25, R16, R25, 0.69314718246459960938 ;  /* 0x3f31721810197423 */ /* 0x000fc80000000019 */
[----:B------:R-:W-:Y:S01]  /*1050*/  FFMA R25, R16, R25, 1 ;  /* 0x3f80000010197423 */ /* 0x000fe20000000019 */
[----:B0-----:R-:W-:Y:S02]  /*1060*/  LEA R19, R19, -R8, 0x17 ;  /* 0x8000000813137211 */ /* 0x001fe400078eb8ff */
[----:B------:R-:W-:Y:S01]  /*1070*/  FSEL R8, RZ, +INF , !P5 ;  /* 0x7f800000ff087808 */ /* 0x000fe20006800000 */
[----:B------:R-:W-:Y:S01]  /*1080*/  FMUL R18, R18, R25 ;  /* 0x0000001912127220 */ /* 0x000fe20000400000 */
[C---:B------:R-:W-:Y:S01]  /*1090*/  FSETP.NEU.AND P5, PT, |R17|.reuse, +INF , PT ;  /* 0x7f8000001100780b */ /* 0x040fe20003fad200 */
[----:B------:R-:W-:Y:S02]  /*10a0*/  FADD R17, R17, R17 ;  /* 0x0000001111117221 */ /* 0x000fe40000000000 */
[----:B------:R-:W-:-:S05]  /*10b0*/  @!P0 FMUL R8, R19, R18 ;  /* 0x0000001213088220 */ /* 0x000fca0000400000 */
[----:B------:R-:W-:Y:S01]  /*10c0*/  @P4 FSEL R17, R17, R8, !P5 ;  /* 0x0000000811114208 */ /* 0x000fe20006800000 */
[----:B------:R-:W-:Y:S06]  /*10d0*/  BRA `(.L_x_22) ;  /* 0x0000000000047947 */ /* 0x000fec0003800000 */
.L_x_21:
[----:B------:R-:W-:-:S07]  /*10e0*/  FADD R17, R16, R17 ;  /* 0x0000001110117221 */ /* 0x000fce0000000000 */
.L_x_22:
[----:B------:R-:W-:-:S04]  /*10f0*/  IMAD.WIDE.U32 R2, R9, 0x4, R2 ;  /* 0x0000000409027825 */ /* 0x000fc800078e0002 */
[----:B------:R-:W-:-:S05]  /*1100*/  FADD R17, R13, R17 ;  /* 0x000000110d117221 */ /* 0x000fca0000000000 */
[----:B------:R2:W-:Y:S01]  /*1110*/  STG.E desc[UR4][R2.64], R17 ;  /* 0x0000001102007986 */ /* 0x0005e2000c101904 */
[----:B------:R-:W-:Y:S05]  /*1120*/  BRA `(.L_x_20) ;  /* 0x0000000000987947 */ /* 0x000fea0003800000 */
.L_x_13:
[----:B------:R-:W0:Y:S01]  /*1130*/  LDCU UR6, c[0x0][0x3a0] ;  /* 0x00007400ff0677ac */ /* 0x000e220008000800 */
[----:B------:R-:W-:Y:S02]  /*1140*/  HFMA2 R19, -RZ, RZ, 0, 0 ;  /* 0x00000000ff137431 */ /* 0x000fe400000001ff */
[----:B------:R-:W-:Y:S01]  /*1150*/  FADD R21, R13, 1 ;  /* 0x3f8000000d157421 */ /* 0x000fe20000000000 */
[----:B0-----:R-:W-:-:S09]  /*1160*/  UISETP.GE.U32.AND UP0, UPT, UR6, 0x8, UPT ;  /* 0x000000080600788c */ /* 0x001fd2000bf06070 */
[----:B------:R-:W-:Y:S05]  /*1170*/  BRA.U !UP0, `(.L_x_23) ;  /* 0x0000000108387547 */ /* 0x000fea000b800000 */
[----:B------:R-:W-:-:S07]  /*1180*/  MOV R17, RZ ;  /* 0x000000ff00117202 */ /* 0x000fce0000000f00 */
.L_x_24:
[C---:B0-----:R-:W-:Y:S01]  /*1190*/  IMAD.WIDE.U32 R8, R17.reuse, 0x4, R2 ;  /* 0x0000000411087825 */ /* 0x041fe200078e0002 */
[----:B------:R-:W-:-:S04]  /*11a0*/  IADD3 R17, PT, PT, R17, 0x8, RZ ;  /* 0x0000000811117810 */ /* 0x000fc80007ffe0ff */
[----:B------:R-:W-:Y:S01]  /*11b0*/  ISETP.NE.AND P0, PT, R17, R10, PT ;  /* 0x0000000a1100720c */ /* 0x000fe20003f05270 */
[----:B------:R0:W-:Y:S04]  /*11c0*/  STG.E desc[UR4][R8.64], R21 ;  /* 0x0000001508007986 */ /* 0x0001e8000c101904 */
[----:B------:R0:W-:Y:S04]  /*11d0*/  STG.E desc[UR4][R8.64+0x4], R21 ;  /* 0x0000041508007986 */ /* 0x0001e8000c101904 */
[----:B------:R0:W-:Y:S04]  /*11e0*/  STG.E desc[UR4][R8.64+0x8], R21 ;  /* 0x0000081508007986 */ /* 0x0001e8000c101904 */
[----:B------:R0:W-:Y:S04]  /*11f0*/  STG.E desc[UR4][R8.64+0xc], R21 ;  /* 0x00000c1508007986 */ /* 0x0001e8000c101904 */
[----:B------:R0:W-:Y:S04]  /*1200*/  STG.E desc[UR4][R8.64+0x10], R21 ;  /* 0x0000101508007986 */ /* 0x0001e8000c101904 */
[----:B------:R0:W-:Y:S04]  /*1210*/  STG.E desc[UR4][R8.64+0x14], R21 ;  /* 0x0000141508007986 */ /* 0x0001e8000c101904 */
[----:B------:R0:W-:Y:S04]  /*1220*/  STG.E desc[UR4][R8.64+0x18], R21 ;  /* 0x0000181508007986 */ /* 0x0001e8000c101904 */
[----:B------:R0:W-:Y:S01]  /*1230*/  STG.E desc[UR4][R8.64+0x1c], R21 ;  /* 0x00001c1508007986 */ /* 0x0001e2000c101904 */
[----:B------:R-:W-:Y:S05]  /*1240*/  @P0 BRA `(.L_x_24) ;  /* 0xfffffffc00d00947 */ /* 0x000fea000383ffff */
[----:B------:R-:W-:-:S07]  /*1250*/  MOV R19, R10 ;  /* 0x0000000a00137202 */ /* 0x000fce0000000f00 */
.L_x_23:
[----:B------:R-:W-:-:S13]  /*1260*/  ISETP.NE.AND P0, PT, R23, RZ, PT ;  /* 0x000000ff1700720c */ /* 0x000fda0003f05270 */
[----:B------:R-:W-:Y:S05]  /*1270*/  @!P0 BRA `(.L_x_20) ;  /* 0x0000000000448947 */ /* 0x000fea0003800000 */
[----:B------:R-:W-:Y:S01]  /*1280*/  SHF.L.U32 R18, R12, 0x2, RZ ;  /* 0x000000020c127819 */ /* 0x000fe200000006ff */
[C---:B------:R-:W-:Y:S01]  /*1290*/  @P1 IMAD.WIDE.U32 R16, R19.reuse, 0x4, R2 ;  /* 0x0000000413101825 */ /* 0x040fe200078e0002 */
[----:B------:R-:W-:Y:S02]  /*12a0*/  @P1 IADD3 R19, PT, PT, R19, 0x4, RZ ;  /* 0x0000000413131810 */ /* 0x000fe40007ffe0ff */
[----:B0-----:R-:W0:Y:S02]  /*12b0*/  LDC R8, c[0x2][R18] ;  /* 0x0080000012087b82 */ /* 0x001e240000000800 */
[----:B------:R1:W-:Y:S04]  /*12c0*/  @P1 STG.E desc[UR4][R16.64], R21 ;  /* 0x0000001510001986 */ /* 0x0003e8000c101904 */
[----:B------:R1:W-:Y:S04]  /*12d0*/  @P1 STG.E desc[UR4][R16.64+0x4], R21 ;  /* 0x0000041510001986 */ /* 0x0003e8000c101904 */
[----:B------:R1:W-:Y:S04]  /*12e0*/  @P1 STG.E desc[UR4][R16.64+0x8], R21 ;  /* 0x0000081510001986 */ /* 0x0003e8000c101904 */
[----:B------:R1:W-:Y:S01]  /*12f0*/  @P1 STG.E desc[UR4][R16.64+0xc], R21 ;  /* 0x00000c1510001986 */ /* 0x0003e2000c101904 */
[----:B0-----:R-:W-:-:S04]  /*1300*/  SHF.R.S32.HI R9, RZ, 0x1f, R8 ;  /* 0x0000001fff097819 */ /* 0x001fc80000011408 */
.L_x_28:
[----:B-1----:R-:W-:Y:S05]  /*1310*/  BRX R8 -0x1320                                             (*"BRANCH_TARGETS .L_x_20,.L_x_30,.L_x_31"*) ;  /* 0xffffffec08387949 */ /* 0x002fea000383ffff */
.L_x_31:
[C---:B------:R-:W-:Y:S01]  /*1320*/  IMAD.WIDE.U32 R8, R19.reuse, 0x4, R2 ;  /* 0x0000000413087825 */ /* 0x040fe200078e0002 */
[----:B------:R-:W-:-:S04]  /*1330*/  IADD3 R19, PT, PT, R19, 0x2, RZ ;  /* 0x0000000213137810 */ /* 0x000fc80007ffe0ff */
[----:B------:R0:W-:Y:S04]  /*1340*/  STG.E desc[UR4][R8.64], R21 ;  /* 0x0000001508007986 */ /* 0x0001e8000c101904 */
[----:B------:R0:W-:Y:S02]  /*1350*/  STG.E desc[UR4][R8.64+0x4], R21 ;  /* 0x0000041508007986 */ /* 0x0001e4000c101904 */
.L_x_30:
[----:B------:R-:W-:-:S13]  /*1360*/  ISETP.NE.AND P0, PT, R24, RZ, PT ;  /* 0x000000ff1800720c */ /* 0x000fda0003f05270 */
[----:B------:R-:W-:-:S05]  /*1370*/  @P0 IMAD.WIDE.U32 R2, R19, 0x4, R2 ;  /* 0x0000000413020825 */ /* 0x000fca00078e0002 */
[----:B------:R1:W-:Y:S02]  /*1380*/  @P0 STG.E desc[UR4][R2.64], R21 ;  /* 0x0000001502000986 */ /* 0x0003e4000c101904 */
.L_x_20:
[----:B------:R-:W-:Y:S05]  /*1390*/  @P3 BRA `(.L_x_25) ;  /* 0xffffffec008c3947 */ /* 0x000fea000383ffff */
[----:B------:R-:W-:Y:S05]  /*13a0*/  @P2 BRA `(.L_x_26) ;  /* 0xffffffec00602947 */ /* 0x000fea000383ffff */
[----:B------:R-:W-:Y:S05]  /*13b0*/  EXIT ;  /* 0x000000000000794d */ /* 0x000fea0003800000 */
.L_x_27:
        /* <DEDUP_REMOVED lines=12> */
.L_x_34:


//--------------------- .nv.global.init           --------------------------
	.section	.nv.global.init,"aw",@progbits
.nv.global.init:
	.type		$str$1,@object
	.size		$str$1,($str - $str$1)
$str$1:
        /*0000*/ 	.byte	0x25, 0x64, 0x2c, 0x20, 0x25, 0x64, 0x2c, 0x20, 0x25, 0x64, 0x20, 0x3a, 0x20, 0x25, 0x33, 0x2e
        /*0010*/ 	.byte	0x31, 0x66, 0x20, 0x00
	.type		$str,@object
	.size		$str,(.L_0 - $str)
$str:
        /*0014*/ 	.byte	0x25, 0x64, 0x2c, 0x20, 0x25, 0x64, 0x2c, 0x20, 0x25, 0x64, 0x20, 0x3a, 0x20, 0x25, 0x33, 0x2e
        /*0024*/ 	.byte	0x31, 0x66, 0x20, 0x0a, 0x00
.L_0:


//--------------------- .nv.shared.reserved.0     --------------------------
	.section	.nv.shared.reserved.0,"aw",@nobits
	.weak		__nv_reservedSMEM_offset_0_alias
	.size		__nv_reservedSMEM_offset_0_alias, 0, 64
	.other		__nv_reservedSMEM_offset_0_alias,@"STO_CUDA_RESERVED_SHARED STV_DEFAULT"
__nv_reservedSMEM_offset_0_alias:
	.zero		0
	.zero		64


//--------------------- .nv.constant0._Z13print_partrow14cudaPitchedPtriii --------------------------
	.section	.nv.constant0._Z13print_partrow14cudaPitchedPtriii,"a",@progbits
	.sectionflags	@""
	.align	4
.nv.constant0._Z13print_partrow14cudaPitchedPtriii:
	.zero		940


//--------------------- .nv.constant0._Z11print_singl14cudaPitchedPtriiii --------------------------
	.section	.nv.constant0._Z11print_singl14cudaPitchedPtriiii,"a",@progbits
	.sectionflags	@""
	.align	4
.nv.constant0._Z11print_singl14cudaPitchedPtriiii:
	.zero		944


//--------------------- .nv.constant0._Z6kernel14cudaPitchedPtriii --------------------------
	.section	.nv.constant0._Z6kernel14cudaPitchedPtriii,"a",@progbits
	.sectionflags	@""
	.align	4
.nv.constant0._Z6kernel14cudaPitchedPtriii:
	.zero		940


//--------------------- SYMBOLS --------------------------

	.type		.nv.reservedSmem.offset0,@object
	.size		.nv.reservedSmem.offset0,0x4
	.type		vprintf,@function
